	.target	sm_90a

	.elftype	@"ET_EXEC"


//--------------------- .note.nv.tkinfo           --------------------------
	.section	.note.nv.tkinfo,"",@"SHT_NOTE"
	.sectionflags	@"SHF_NOTE_NV_TKINFO"
	.tkinfo
        /*0018*/ 	.word	0x00000002
        /*0030*/ 	.string	""
        /*0030*/ 	.string	"ptxas"
        /*0030*/ 	.string	"Cuda compilation tools, release 13.0, V13.0.88"
        /*0030*/ 	.string	"Build cuda_13.0.r13.0/compiler.36424714_0"
        /*0030*/ 	.string	"-arch sm_90a -m 64 "



//--------------------- .note.nv.cuinfo           --------------------------
	.section	.note.nv.cuinfo,"",@"SHT_NOTE"
	.sectionflags	@"SHF_NOTE_NV_CUINFO"
        /*0018*/ 	.short	0x0002
        /*001a*/ 	.short	0x005a
        /*001c*/ 	.short	0x0082
	.zero		2


//--------------------- .nv.info                  --------------------------
	.section	.nv.info,"",@"SHT_CUDA_INFO"
	.align	4


	//----- nvinfo : EIATTR_REGCOUNT
	.align		4
        /*0000*/ 	.byte	0x04, 0x2f
        /*0002*/ 	.short	(.L_15 - .L_14)
	.align		4
.L_14:
        /*0004*/ 	.word	index@(_ZN7cutlass13device_kernelINS_4gemm6kernel13GemmUniversalIN4cute5tupleIJiiiiEEENS1_10collective13CollectiveMmaINS1_34MainloopSm90TmaGmmaWarpSpecializedILi5ENS5_IJNS4_1CILi2EEENSA_ILi1EEESC_EEENS1_35KernelTmaWarpSpecializedCooperativeEEENS5_IJNSA_ILi192EEENSA_ILi128EEESH_EEEaNS5_IJlSC_lEEEaSJ_NS4_8TiledMMAINS4_8MMA_AtomIJNS4_4SM904GMMA27MMA_64x128x32_S32S8S8_SS_TNEEEENS4_6LayoutISD_NS5_IJSC_NSA_ILi0EEESR_EEEEENS5_IJNS4_10UnderscoreESU_SU_EEEEENS4_13SM90_TMA_LOADENS4_14ComposedLayoutINS4_7SwizzleILi3ELi4ELi3EEENS4_18smem_ptr_flag_bitsILi8EEENSQ_INS5_IJNSA_ILi8EEESH_EEENS5_IJSH_SC_EEEEEEEvNS4_8identityENS4_23SM90_TMA_LOAD_MULTICASTES17_vS18_EENS_8epilogue10collective6detail29Sm90TmaWarpSpecializedAdapterINS1C_15DefaultEpilogueIaSJ_SJ_NS1B_6thread17LinearCombinationIaLi1EiiLNS1G_9ScaleType4KindE0ELNS_15FloatRoundStyleE2EaEENS1_15EpilogueDefaultEEEEEvvEEEEvNT_6ParamsE)
        /*0008*/ 	.word	0x000000a8


	//----- nvinfo : EIATTR_FRAME_SIZE
	.align		4
.L_15:
        /*000c*/ 	.byte	0x04, 0x11
        /*000e*/ 	.short	(.L_17 - .L_16)
	.align		4
.L_16:
        /*0010*/ 	.word	index@(_ZN7cutlass13device_kernelINS_4gemm6kernel13GemmUniversalIN4cute5tupleIJiiiiEEENS1_10collective13CollectiveMmaINS1_34MainloopSm90TmaGmmaWarpSpecializedILi5ENS5_IJNS4_1CILi2EEENSA_ILi1EEESC_EEENS1_35KernelTmaWarpSpecializedCooperativeEEENS5_IJNSA_ILi192EEENSA_ILi128EEESH_EEEaNS5_IJlSC_lEEEaSJ_NS4_8TiledMMAINS4_8MMA_AtomIJNS4_4SM904GMMA27MMA_64x128x32_S32S8S8_SS_TNEEEENS4_6LayoutISD_NS5_IJSC_NSA_ILi0EEESR_EEEEENS5_IJNS4_10UnderscoreESU_SU_EEEEENS4_13SM90_TMA_LOADENS4_14ComposedLayoutINS4_7SwizzleILi3ELi4ELi3EEENS4_18smem_ptr_flag_bitsILi8EEENSQ_INS5_IJNSA_ILi8EEESH_EEENS5_IJSH_SC_EEEEEEEvNS4_8identityENS4_23SM90_TMA_LOAD_MULTICASTES17_vS18_EENS_8epilogue10collective6detail29Sm90TmaWarpSpecializedAdapterINS1C_15DefaultEpilogueIaSJ_SJ_NS1B_6thread17LinearCombinationIaLi1EiiLNS1G_9ScaleType4KindE0ELNS_15FloatRoundStyleE2EaEENS1_15EpilogueDefaultEEEEEvvEEEEvNT_6ParamsE)
        /*0014*/ 	.word	0x00000000


	//----- nvinfo : EIATTR_MIN_STACK_SIZE
	.align		4
.L_17:
        /*0018*/ 	.byte	0x04, 0x12
        /*001a*/ 	.short	(.L_19 - .L_18)
	.align		4
.L_18:
        /*001c*/ 	.word	index@(_ZN7cutlass13device_kernelINS_4gemm6kernel13GemmUniversalIN4cute5tupleIJiiiiEEENS1_10collective13CollectiveMmaINS1_34MainloopSm90TmaGmmaWarpSpecializedILi5ENS5_IJNS4_1CILi2EEENSA_ILi1EEESC_EEENS1_35KernelTmaWarpSpecializedCooperativeEEENS5_IJNSA_ILi192EEENSA_ILi128EEESH_EEEaNS5_IJlSC_lEEEaSJ_NS4_8TiledMMAINS4_8MMA_AtomIJNS4_4SM904GMMA27MMA_64x128x32_S32S8S8_SS_TNEEEENS4_6LayoutISD_NS5_IJSC_NSA_ILi0EEESR_EEEEENS5_IJNS4_10UnderscoreESU_SU_EEEEENS4_13SM90_TMA_LOADENS4_14ComposedLayoutINS4_7SwizzleILi3ELi4ELi3EEENS4_18smem_ptr_flag_bitsILi8EEENSQ_INS5_IJNSA_ILi8EEESH_EEENS5_IJSH_SC_EEEEEEEvNS4_8identityENS4_23SM90_TMA_LOAD_MULTICASTES17_vS18_EENS_8epilogue10collective6detail29Sm90TmaWarpSpecializedAdapterINS1C_15DefaultEpilogueIaSJ_SJ_NS1B_6thread17LinearCombinationIaLi1EiiLNS1G_9ScaleType4KindE0ELNS_15FloatRoundStyleE2EaEENS1_15EpilogueDefaultEEEEEvvEEEEvNT_6ParamsE)
        /*0020*/ 	.word	0x00000000
.L_19:


//--------------------- .nv.compat                --------------------------
	.section	.nv.compat,"",@"SHT_CUDA_COMPAT_INFO"
	.align	4
        /*0000*/ 	.byte	0x02, 0x09, 0x01, 0x00, 0x02, 0x02, 0x04, 0x00, 0x02, 0x05, 0x05, 0x00, 0x03, 0x07, 0x01, 0x01
        /*0010*/ 	.byte	0x02, 0x03, 0x01, 0x00, 0x02, 0x06, 0x01, 0x00, 0x04, 0x0b, 0x08, 0x00, 0x00, 0x00, 0x00, 0x00
        /*0020*/ 	.byte	0x00, 0x00, 0x00, 0x00


//--------------------- .nv.info._ZN7cutlass13device_kernelINS_4gemm6kernel13GemmUniversalIN4cute5tupleIJiiiiEEENS1_10collective13CollectiveMmaINS1_34MainloopSm90TmaGmmaWarpSpecializedILi5ENS5_IJNS4_1CILi2EEENSA_ILi1EEESC_EEENS1_35KernelTmaWarpSpecializedCooperativeEEENS5_IJNSA_ILi192EEENSA_ILi128EEESH_EEEaNS5_IJlSC_lEEEaSJ_NS4_8TiledMMAINS4_8MMA_AtomIJNS4_4SM904GMMA27MMA_64x128x32_S32S8S8_SS_TNEEEENS4_6LayoutISD_NS5_IJSC_NSA_ILi0EEESR_EEEEENS5_IJNS4_10UnderscoreESU_SU_EEEEENS4_13SM90_TMA_LOADENS4_14ComposedLayoutINS4_7SwizzleILi3ELi4ELi3EEENS4_18smem_ptr_flag_bitsILi8EEENSQ_INS5_IJNSA_ILi8EEESH_EEENS5_IJSH_SC_EEEEEEEvNS4_8identityENS4_23SM90_TMA_LOAD_MULTICASTES17_vS18_EENS_8epilogue10collective6detail29Sm90TmaWarpSpecializedAdapterINS1C_15DefaultEpilogueIaSJ_SJ_NS1B_6thread17LinearCombinationIaLi1EiiLNS1G_9ScaleType4KindE0ELNS_15FloatRoundStyleE2EaEENS1_15EpilogueDefaultEEEEEvvEEEEvNT_6ParamsE --------------------------
	.section	.nv.info._ZN7cutlass13device_kernelINS_4gemm6kernel13GemmUniversalIN4cute5tupleIJiiiiEEENS1_10collective13CollectiveMmaINS1_34MainloopSm90TmaGmmaWarpSpecializedILi5ENS5_IJNS4_1CILi2EEENSA_ILi1EEESC_EEENS1_35KernelTmaWarpSpecializedCooperativeEEENS5_IJNSA_ILi192EEENSA_ILi128EEESH_EEEaNS5_IJlSC_lEEEaSJ_NS4_8TiledMMAINS4_8MMA_AtomIJNS4_4SM904GMMA27MMA_64x128x32_S32S8S8_SS_TNEEEENS4_6LayoutISD_NS5_IJSC_NSA_ILi0EEESR_EEEEENS5_IJNS4_10UnderscoreESU_SU_EEEEENS4_13SM90_TMA_LOADENS4_14ComposedLayoutINS4_7SwizzleILi3ELi4ELi3EEENS4_18smem_ptr_flag_bitsILi8EEENSQ_INS5_IJNSA_ILi8EEESH_EEENS5_IJSH_SC_EEEEEEEvNS4_8identityENS4_23SM90_TMA_LOAD_MULTICASTES17_vS18_EENS_8epilogue10collective6detail29Sm90TmaWarpSpecializedAdapterINS1C_15DefaultEpilogueIaSJ_SJ_NS1B_6thread17LinearCombinationIaLi1EiiLNS1G_9ScaleType4KindE0ELNS_15FloatRoundStyleE2EaEENS1_15EpilogueDefaultEEEEEvvEEEEvNT_6ParamsE,"",@"SHT_CUDA_INFO"
	.sectionflags	@""
	.align	4


	//----- nvinfo : EIATTR_CUDA_API_VERSION
	.align		4
        /*0000*/ 	.byte	0x04, 0x37
        /*0002*/ 	.short	(.L_21 - .L_20)
.L_20:
        /*0004*/ 	.word	0x00000082


	//----- nvinfo : EIATTR_KPARAM_INFO
	.align		4
.L_21:
        /*0008*/ 	.byte	0x04, 0x17
        /*000a*/ 	.short	(.L_23 - .L_22)
.L_22:
        /*000c*/ 	.word	0x00000000
        /*0010*/ 	.short	0x0000
        /*0012*/ 	.short	0x0070
        /*0014*/ 	.byte	0x00, 0xf0, 0x01, 0x10


	//----- nvinfo : EIATTR_SPARSE_MMA_MASK
	.align		4
.L_23:
        /*0018*/ 	.byte	0x03, 0x50
        /*001a*/ 	.short	0x0000


	//----- nvinfo : EIATTR_MAXREG_COUNT
	.align		4
        /*001c*/ 	.byte	0x03, 0x1b
        /*001e*/ 	.short	0x00a8


	//----- nvinfo : EIATTR_NUM_BARRIERS
	.align		4
        /*0020*/ 	.byte	0x02, 0x4c
        /*0022*/ 	.byte	0x01
	.zero		1


	//----- nvinfo : EIATTR_EXTERNS
	.align		4
        /*0024*/ 	.byte	0x04, 0x0f
        /*0026*/ 	.short	(.L_25 - .L_24)


	//   ....[0]....
	.align		4
.L_24:
        /*0028*/ 	.word	index@(__assertfail)


	//----- nvinfo : EIATTR_MERCURY_ISA_VERSION
	.align		4
.L_25:
        /*002c*/ 	.byte	0x03, 0x5f
        /*002e*/ 	.short	0x0101


	//----- nvinfo : EIATTR_INT_WARP_WIDE_INSTR_OFFSETS
	.align		4
        /*0030*/ 	.byte	0x04, 0x31
        /*0032*/ 	.short	(.L_27 - .L_26)


	//   ....[0]....
.L_26:
        /*0034*/ 	.word	0x000004a0


	//   ....[1]....
        /*0038*/ 	.word	0x000004d0


	//   ....[2]....
        /*003c*/ 	.word	0x00000690


	//----- nvinfo : EIATTR_COOP_GROUP_MASK_REGIDS
	.align		4
.L_27:
        /*0040*/ 	.byte	0x04, 0x29
        /*0042*/ 	.short	(.L_29 - .L_28)


	//   ....[0]....
.L_28:
        /*0044*/ 	.word	0xffffffff


	//   ....[1]....
        /*0048*/ 	.word	0xffffffff


	//   ....[2]....
        /*004c*/ 	.word	0xffffffff


	//   ....[3]....
        /*0050*/ 	.word	0xffffffff


	//   ....[4]....
        /*0054*/ 	.word	0xffffffff


	//   ....[5]....
        /*0058*/ 	.word	0xffffffff


	//----- nvinfo : EIATTR_COOP_GROUP_INSTR_OFFSETS
	.align		4
.L_29:
        /*005c*/ 	.byte	0x04, 0x28
        /*005e*/ 	.short	(.L_31 - .L_30)


	//   ....[0]....
.L_30:
        /*0060*/ 	.word	0x00000060


	//   ....[1]....
        /*0064*/ 	.word	0x00000070


	//   ....[2]....
        /*0068*/ 	.word	0x00000130


	//   ....[3]....
        /*006c*/ 	.word	0x000002f0


	//   ....[4]....
        /*0070*/ 	.word	0x00000810


	//   ....[5]....
        /*0074*/ 	.word	0x00001250


	//----- nvinfo : EIATTR_REG_RECONFIG
	.align		4
.L_31:
        /*0078*/ 	.byte	0x01, 0x54
	.zero		2


	//----- nvinfo : EIATTR_SYSCALL_OFFSETS
	.align		4
        /*007c*/ 	.byte	0x04, 0x46
        /*007e*/ 	.short	(.L_33 - .L_32)


	//   ....[0]....
.L_32:
        /*0080*/ 	.word	0x00001420


	//----- nvinfo : EIATTR_MBARRIER_INSTR_OFFSETS
	.align		4
.L_33:
        /*0084*/ 	.byte	0x04, 0x39
        /*0086*/ 	.short	(.L_35 - .L_34)


	//   ....[0]....
.L_34:
        /*0088*/ 	.word	0x00000230
        /*008c*/ 	.word	0x000000ff
        /*0090*/ 	.word	0x00000000
        /*0094*/ 	.short	0x0100
        /*0096*/ 	.byte	0x08
	.zero		1


	//   ....[1]....
        /*0098*/ 	.word	0x00000240
        /*009c*/ 	.word	0x000000ff
        /*00a0*/ 	.word	0x00000028
        /*00a4*/ 	.short	0x0100
        /*00a6*/ 	.byte	0x08
	.zero		1


	//   ....[2]....
        /*00a8*/ 	.word	0x00000250
        /*00ac*/ 	.word	0x000000ff
        /*00b0*/ 	.word	0x00000008
        /*00b4*/ 	.short	0x0100
        /*00b6*/ 	.byte	0x08
	.zero		1


	//   ....[3]....
        /*00b8*/ 	.word	0x00000260
        /*00bc*/ 	.word	0x000000ff
        /*00c0*/ 	.word	0x00000030
        /*00c4*/ 	.short	0x0100
        /*00c6*/ 	.byte	0x08
	.zero		1


	//   ....[4]....
        /*00c8*/ 	.word	0x00000270
        /*00cc*/ 	.word	0x000000ff
        /*00d0*/ 	.word	0x00000010
        /*00d4*/ 	.short	0x0100
        /*00d6*/ 	.byte	0x08
	.zero		1


	//   ....[5]....
        /*00d8*/ 	.word	0x00000280
        /*00dc*/ 	.word	0x000000ff
        /*00e0*/ 	.word	0x00000038
        /*00e4*/ 	.short	0x0100
        /*00e6*/ 	.byte	0x08
	.zero		1


	//   ....[6]....
        /*00e8*/ 	.word	0x00000290
        /*00ec*/ 	.word	0x000000ff
        /*00f0*/ 	.word	0x00000018
        /*00f4*/ 	.short	0x0100
        /*00f6*/ 	.byte	0x08
	.zero		1


	//   ....[7]....
        /*00f8*/ 	.word	0x000002a0
        /*00fc*/ 	.word	0x000000ff
        /*0100*/ 	.word	0x00000040
        /*0104*/ 	.short	0x0100
        /*0106*/ 	.byte	0x08
	.zero		1


	//   ....[8]....
        /*0108*/ 	.word	0x000002b0
        /*010c*/ 	.word	0x000000ff
        /*0110*/ 	.word	0x00000020
        /*0114*/ 	.short	0x0100
        /*0116*/ 	.byte	0x08
	.zero		1


	//   ....[9]....
        /*0118*/ 	.word	0x000002c0
        /*011c*/ 	.word	0x000000ff
        /*0120*/ 	.word	0x00000048
        /*0124*/ 	.short	0x0100
        /*0126*/ 	.byte	0x08
	.zero		1


	//   ....[10]....
        /*0128*/ 	.word	0x00000710
        /*012c*/ 	.word	0x000000ff
        /*0130*/ 	.word	0x00000060
        /*0134*/ 	.short	0x0100
        /*0136*/ 	.byte	0x06
	.zero		1


	//   ....[11]....
        /*0138*/ 	.word	0x000007a0
        /*013c*/ 	.word	0x000000ff
        /*0140*/ 	.word	0x00000068
        /*0144*/ 	.short	0x0100
        /*0146*/ 	.byte	0x06
	.zero		1


	//   ....[12]....
        /*0148*/ 	.word	0x000014f0
        /*014c*/ 	.word	0x00000003
        /*0150*/ 	.word	0x00000000
        /*0154*/ 	.short	0x010a
        /*0156*/ 	.byte	0x3f
	.zero		1


	//   ....[13]....
        /*0158*/ 	.word	0x00001530
        /*015c*/ 	.word	0x00000003
        /*0160*/ 	.word	0x00000000
        /*0164*/ 	.short	0x010a
        /*0166*/ 	.byte	0x3f
	.zero		1


	//   ....[14]....
        /*0168*/ 	.word	0x00001a30
        /*016c*/ 	.word	0x00000005
        /*0170*/ 	.word	0x00000000
        /*0174*/ 	.short	0x010a
        /*0176*/ 	.byte	0x3f
	.zero		1


	//   ....[15]....
        /*0178*/ 	.word	0x00001a70
        /*017c*/ 	.word	0x00000005
        /*0180*/ 	.word	0x00000000
        /*0184*/ 	.short	0x010a
        /*0186*/ 	.byte	0x3f
	.zero		1


	//   ....[16]....
        /*0188*/ 	.word	0x00001e10
        /*018c*/ 	.word	0x00000005
        /*0190*/ 	.word	0x00000000
        /*0194*/ 	.short	0x0101
        /*0196*/ 	.byte	0x3f
	.zero		1


	//   ....[17]....
        /*0198*/ 	.word	0x00002030
        /*019c*/ 	.word	0x00000003
        /*01a0*/ 	.word	0x00000000
        /*01a4*/ 	.short	0x0101
        /*01a6*/ 	.byte	0x3f
	.zero		1


	//   ....[18]....
        /*01a8*/ 	.word	0x00009690
        /*01ac*/ 	.word	0x00000017
        /*01b0*/ 	.word	0x00000028
        /*01b4*/ 	.short	0x010a
        /*01b6*/ 	.byte	0x3f
	.zero		1


	//   ....[19]....
        /*01b8*/ 	.word	0x00009a00
        /*01bc*/ 	.word	0x00000003
        /*01c0*/ 	.word	0x00000068
        /*01c4*/ 	.short	0x0101
        /*01c6*/ 	.byte	0x3f
	.zero		1


	//   ....[20]....
        /*01c8*/ 	.word	0x0000a160
        /*01cc*/ 	.word	0x00000007
        /*01d0*/ 	.word	0x00000000
        /*01d4*/ 	.short	0x010a
        /*01d6*/ 	.byte	0x3f
	.zero		1


	//   ....[21]....
        /*01d8*/ 	.word	0x0000a1e0
        /*01dc*/ 	.word	0x00000008
        /*01e0*/ 	.word	0x00000000
        /*01e4*/ 	.short	0x010a
        /*01e6*/ 	.byte	0x3f
	.zero		1


	//   ....[22]....
        /*01e8*/ 	.word	0x0000a270
        /*01ec*/ 	.word	0x00000009
        /*01f0*/ 	.word	0x00000000
        /*01f4*/ 	.short	0x010a
        /*01f6*/ 	.byte	0x3f
	.zero		1


	//   ....[23]....
        /*01f8*/ 	.word	0x0000a300
        /*01fc*/ 	.word	0x00000006
        /*0200*/ 	.word	0x00000000
        /*0204*/ 	.short	0x010a
        /*0206*/ 	.byte	0x3f
	.zero		1


	//   ....[24]....
        /*0208*/ 	.word	0x0000a390
        /*020c*/ 	.word	0x00000003
        /*0210*/ 	.word	0x00000000
        /*0214*/ 	.short	0x010a
        /*0216*/ 	.byte	0x3f
	.zero		1


	//   ....[25]....
        /*0218*/ 	.word	0x0000a3f0
        /*021c*/ 	.word	0x00000003
        /*0220*/ 	.word	0x00000000
        /*0224*/ 	.short	0x010a
        /*0226*/ 	.byte	0x3f
	.zero		1


	//   ....[26]....
        /*0228*/ 	.word	0x0000a440
        /*022c*/ 	.word	0x00000005
        /*0230*/ 	.word	0x00000000
        /*0234*/ 	.short	0x010a
        /*0236*/ 	.byte	0x3f
	.zero		1


	//   ....[27]....
        /*0238*/ 	.word	0x0000a510
        /*023c*/ 	.word	0x00000017
        /*0240*/ 	.word	0x00000028
        /*0244*/ 	.short	0x010a
        /*0246*/ 	.byte	0x3f
	.zero		1


	//   ....[28]....
        /*0248*/ 	.word	0x0000a5e0
        /*024c*/ 	.word	0x00000007
        /*0250*/ 	.word	0x00000000
        /*0254*/ 	.short	0x010a
        /*0256*/ 	.byte	0x3f
	.zero		1


	//   ....[29]....
        /*0258*/ 	.word	0x0000a630
        /*025c*/ 	.word	0x00000008
        /*0260*/ 	.word	0x00000000
        /*0264*/ 	.short	0x010a
        /*0266*/ 	.byte	0x3f
	.zero		1


	//   ....[30]....
        /*0268*/ 	.word	0x0000a680
        /*026c*/ 	.word	0x00000009
        /*0270*/ 	.word	0x00000000
        /*0274*/ 	.short	0x010a
        /*0276*/ 	.byte	0x3f
	.zero		1


	//   ....[31]....
        /*0278*/ 	.word	0x0000a6d0
        /*027c*/ 	.word	0x00000006
        /*0280*/ 	.word	0x00000000
        /*0284*/ 	.short	0x010a
        /*0286*/ 	.byte	0x3f
	.zero		1


	//----- nvinfo : EIATTR_NUM_MBARRIERS
	.align		4
.L_35:
        /*0288*/ 	.byte	0x03, 0x38
        /*028a*/ 	.short	0x000c


	//----- nvinfo : EIATTR_EXIT_INSTR_OFFSETS
	.align		4
        /*028c*/ 	.byte	0x04, 0x1c
        /*028e*/ 	.short	(.L_37 - .L_36)


	//   ....[0]....
.L_36:
        /*0290*/ 	.word	0x00000970


	//   ....[1]....
        /*0294*/ 	.word	0x00001190


	//   ....[2]....
        /*0298*/ 	.word	0x00008d90


	//   ....[3]....
        /*029c*/ 	.word	0x000092f0


	//   ....[4]....
        /*02a0*/ 	.word	0x0000a3e0


	//----- nvinfo : EIATTR_MAX_THREADS
	.align		4
.L_37:
        /*02a4*/ 	.byte	0x04, 0x05
        /*02a6*/ 	.short	(.L_39 - .L_38)
.L_38:
        /*02a8*/ 	.word	0x00000180
        /*02ac*/ 	.word	0x00000001
        /*02b0*/ 	.word	0x00000001


	//----- nvinfo : EIATTR_CRS_STACK_SIZE
	.align		4
.L_39:
        /*02b4*/ 	.byte	0x04, 0x1e
        /*02b6*/ 	.short	(.L_41 - .L_40)
.L_40:
        /*02b8*/ 	.word	0x00000000


	//----- nvinfo : EIATTR_CBANK_PARAM_SIZE
	.align		4
.L_41:
        /*02bc*/ 	.byte	0x03, 0x19
        /*02be*/ 	.short	0x0470


	//----- nvinfo : EIATTR_PARAM_CBANK
	.align		4
        /*02c0*/ 	.byte	0x04, 0x0a
        /*02c2*/ 	.short	(.L_43 - .L_42)
	.align		4
.L_42:
        /*02c4*/ 	.word	index@(.nv.constant0._ZN7cutlass13device_kernelINS_4gemm6kernel13GemmUniversalIN4cute5tupleIJiiiiEEENS1_10collective13CollectiveMmaINS1_34MainloopSm90TmaGmmaWarpSpecializedILi5ENS5_IJNS4_1CILi2EEENSA_ILi1EEESC_EEENS1_35KernelTmaWarpSpecializedCooperativeEEENS5_IJNSA_ILi192EEENSA_ILi128EEESH_EEEaNS5_IJlSC_lEEEaSJ_NS4_8TiledMMAINS4_8MMA_AtomIJNS4_4SM904GMMA27MMA_64x128x32_S32S8S8_SS_TNEEEENS4_6LayoutISD_NS5_IJSC_NSA_ILi0EEESR_EEEEENS5_IJNS4_10UnderscoreESU_SU_EEEEENS4_13SM90_TMA_LOADENS4_14ComposedLayoutINS4_7SwizzleILi3ELi4ELi3EEENS4_18smem_ptr_flag_bitsILi8EEENSQ_INS5_IJNSA_ILi8EEESH_EEENS5_IJSH_SC_EEEEEEEvNS4_8identityENS4_23SM90_TMA_LOAD_MULTICASTES17_vS18_EENS_8epilogue10collective6detail29Sm90TmaWarpSpecializedAdapterINS1C_15DefaultEpilogueIaSJ_SJ_NS1B_6thread17LinearCombinationIaLi1EiiLNS1G_9ScaleType4KindE0ELNS_15FloatRoundStyleE2EaEENS1_15EpilogueDefaultEEEEEvvEEEEvNT_6ParamsE)
        /*02c8*/ 	.short	0x0210
        /*02ca*/ 	.short	0x0470


	//----- nvinfo : EIATTR_SW_WAR
	.align		4
.L_43:
        /*02cc*/ 	.byte	0x04, 0x36
        /*02ce*/ 	.short	(.L_45 - .L_44)
.L_44:
        /*02d0*/ 	.word	0x00000008
.L_45:


//--------------------- .nv.callgraph             --------------------------
	.section	.nv.callgraph,"",@"SHT_CUDA_CALLGRAPH"
	.align	4
	.sectionentsize	8
	.align		4
        /*0000*/ 	.word	0x00000000
	.align		4
        /*0004*/ 	.word	0xffffffff
	.align		4
        /*0008*/ 	.word	index@(_ZN7cutlass13device_kernelINS_4gemm6kernel13GemmUniversalIN4cute5tupleIJiiiiEEENS1_10collective13CollectiveMmaINS1_34MainloopSm90TmaGmmaWarpSpecializedILi5ENS5_IJNS4_1CILi2EEENSA_ILi1EEESC_EEENS1_35KernelTmaWarpSpecializedCooperativeEEENS5_IJNSA_ILi192EEENSA_ILi128EEESH_EEEaNS5_IJlSC_lEEEaSJ_NS4_8TiledMMAINS4_8MMA_AtomIJNS4_4SM904GMMA27MMA_64x128x32_S32S8S8_SS_TNEEEENS4_6LayoutISD_NS5_IJSC_NSA_ILi0EEESR_EEEEENS5_IJNS4_10UnderscoreESU_SU_EEEEENS4_13SM90_TMA_LOADENS4_14ComposedLayoutINS4_7SwizzleILi3ELi4ELi3EEENS4_18smem_ptr_flag_bitsILi8EEENSQ_INS5_IJNSA_ILi8EEESH_EEENS5_IJSH_SC_EEEEEEEvNS4_8identityENS4_23SM90_TMA_LOAD_MULTICASTES17_vS18_EENS_8epilogue10collective6detail29Sm90TmaWarpSpecializedAdapterINS1C_15DefaultEpilogueIaSJ_SJ_NS1B_6thread17LinearCombinationIaLi1EiiLNS1G_9ScaleType4KindE0ELNS_15FloatRoundStyleE2EaEENS1_15EpilogueDefaultEEEEEvvEEEEvNT_6ParamsE)
	.align		4
        /*000c*/ 	.word	index@(__assertfail)
	.align		4
        /*0010*/ 	.word	0x00000000
	.align		4
        /*0014*/ 	.word	0xfffffffe
	.align		4
        /*0018*/ 	.word	0x00000000
	.align		4
        /*001c*/ 	.word	0xfffffffd
	.align		4
        /*0020*/ 	.word	0x00000000
	.align		4
        /*0024*/ 	.word	0xfffffffc


//--------------------- .nv.constant4             --------------------------
	.section	.nv.constant4,"a",@progbits
	.align	8
	.align		8
.nv.constant4:
        /*0000*/ 	.dword	__assertfail
	.align		8
        /*0008*/ 	.dword	__unnamed_1
	.align		8
        /*0010*/ 	.dword	_ZN40_INTERNAL_c884c0ed_4_k_cu_267339b8_146634cuda3std3__45__cpo5beginE
	.align		8
        /*0018*/ 	.dword	_ZN40_INTERNAL_c884c0ed_4_k_cu_267339b8_146634cuda3std3__45__cpo3endE
	.align		8
        /*0020*/ 	.dword	_ZN40_INTERNAL_c884c0ed_4_k_cu_267339b8_146634cuda3std3__45__cpo6cbeginE
	.align		8
        /*0028*/ 	.dword	_ZN40_INTERNAL_c884c0ed_4_k_cu_267339b8_146634cuda3std3__45__cpo4cendE
	.align		8
        /*0030*/ 	.dword	_ZN40_INTERNAL_c884c0ed_4_k_cu_267339b8_146634cuda3std3__442_GLOBAL__N__c884c0ed_4_k_cu_267339b8_146636ignoreE
	.align		8
        /*0038*/ 	.dword	_ZN40_INTERNAL_c884c0ed_4_k_cu_267339b8_146634cuda3std3__419piecewise_constructE
	.align		8
        /*0040*/ 	.dword	_ZN40_INTERNAL_c884c0ed_4_k_cu_267339b8_146634cuda3std3__48in_placeE
	.align		8
        /*0048*/ 	.dword	_ZN40_INTERNAL_c884c0ed_4_k_cu_267339b8_146634cuda3std6ranges3__45__cpo4swapE
	.align		8
        /*0050*/ 	.dword	_ZN40_INTERNAL_c884c0ed_4_k_cu_267339b8_146634cuda3std6ranges3__45__cpo9iter_moveE
	.align		8
        /*0058*/ 	.dword	_ZN40_INTERNAL_c884c0ed_4_k_cu_267339b8_146634cute7productE
	.align		8
        /*0060*/ 	.dword	_ZN40_INTERNAL_c884c0ed_4_k_cu_267339b8_146634cute1_E
	.align		8
        /*0068*/ 	.dword	$str$22
	.align		8
        /*0070*/ 	.dword	$str$23


//--------------------- .text._ZN7cutlass13device_kernelINS_4gemm6kernel13GemmUniversalIN4cute5tupleIJiiiiEEENS1_10collective13CollectiveMmaINS1_34MainloopSm90TmaGmmaWarpSpecializedILi5ENS5_IJNS4_1CILi2EEENSA_ILi1EEESC_EEENS1_35KernelTmaWarpSpecializedCooperativeEEENS5_IJNSA_ILi192EEENSA_ILi128EEESH_EEEaNS5_IJlSC_lEEEaSJ_NS4_8TiledMMAINS4_8MMA_AtomIJNS4_4SM904GMMA27MMA_64x128x32_S32S8S8_SS_TNEEEENS4_6LayoutISD_NS5_IJSC_NSA_ILi0EEESR_EEEEENS5_IJNS4_10UnderscoreESU_SU_EEEEENS4_13SM90_TMA_LOADENS4_14ComposedLayoutINS4_7SwizzleILi3ELi4ELi3EEENS4_18smem_ptr_flag_bitsILi8EEENSQ_INS5_IJNSA_ILi8EEESH_EEENS5_IJSH_SC_EEEEEEEvNS4_8identityENS4_23SM90_TMA_LOAD_MULTICASTES17_vS18_EENS_8epilogue10collective6detail29Sm90TmaWarpSpecializedAdapterINS1C_15DefaultEpilogueIaSJ_SJ_NS1B_6thread17LinearCombinationIaLi1EiiLNS1G_9ScaleType4KindE0ELNS_15FloatRoundStyleE2EaEENS1_15EpilogueDefaultEEEEEvvEEEEvNT_6ParamsE --------------------------
	.section	.text._ZN7cutlass13device_kernelINS_4gemm6kernel13GemmUniversalIN4cute5tupleIJiiiiEEENS1_10collective13CollectiveMmaINS1_34MainloopSm90TmaGmmaWarpSpecializedILi5ENS5_IJNS4_1CILi2EEENSA_ILi1EEESC_EEENS1_35KernelTmaWarpSpecializedCooperativeEEENS5_IJNSA_ILi192EEENSA_ILi128EEESH_EEEaNS5_IJlSC_lEEEaSJ_NS4_8TiledMMAINS4_8MMA_AtomIJNS4_4SM904GMMA27MMA_64x128x32_S32S8S8_SS_TNEEEENS4_6LayoutISD_NS5_IJSC_NSA_ILi0EEESR_EEEEENS5_IJNS4_10UnderscoreESU_SU_EEEEENS4_13SM90_TMA_LOADENS4_14ComposedLayoutINS4_7SwizzleILi3ELi4ELi3EEENS4_18smem_ptr_flag_bitsILi8EEENSQ_INS5_IJNSA_ILi8EEESH_EEENS5_IJSH_SC_EEEEEEEvNS4_8identityENS4_23SM90_TMA_LOAD_MULTICASTES17_vS18_EENS_8epilogue10collective6detail29Sm90TmaWarpSpecializedAdapterINS1C_15DefaultEpilogueIaSJ_SJ_NS1B_6thread17LinearCombinationIaLi1EiiLNS1G_9ScaleType4KindE0ELNS_15FloatRoundStyleE2EaEENS1_15EpilogueDefaultEEEEEvvEEEEvNT_6ParamsE,"ax",@progbits
	.align	128
.text._ZN7cutlass13device_kernelINS_4gemm6kernel13GemmUniversalIN4cute5tupleIJiiiiEEENS1_10collective13CollectiveMmaINS1_34MainloopSm90TmaGmmaWarpSpecializedILi5ENS5_IJNS4_1CILi2EEENSA_ILi1EEESC_EEENS1_35KernelTmaWarpSpecializedCooperativeEEENS5_IJNSA_ILi192EEENSA_ILi128EEESH_EEEaNS5_IJlSC_lEEEaSJ_NS4_8TiledMMAINS4_8MMA_AtomIJNS4_4SM904GMMA27MMA_64x128x32_S32S8S8_SS_TNEEEENS4_6LayoutISD_NS5_IJSC_NSA_ILi0EEESR_EEEEENS5_IJNS4_10UnderscoreESU_SU_EEEEENS4_13SM90_TMA_LOADENS4_14ComposedLayoutINS4_7SwizzleILi3ELi4ELi3EEENS4_18smem_ptr_flag_bitsILi8EEENSQ_INS5_IJNSA_ILi8EEESH_EEENS5_IJSH_SC_EEEEEEEvNS4_8identityENS4_23SM90_TMA_LOAD_MULTICASTES17_vS18_EENS_8epilogue10collective6detail29Sm90TmaWarpSpecializedAdapterINS1C_15DefaultEpilogueIaSJ_SJ_NS1B_6thread17LinearCombinationIaLi1EiiLNS1G_9ScaleType4KindE0ELNS_15FloatRoundStyleE2EaEENS1_15EpilogueDefaultEEEEEvvEEEEvNT_6ParamsE:
        .type           _ZN7cutlass13device_kernelINS_4gemm6kernel13GemmUniversalIN4cute5tupleIJiiiiEEENS1_10collective13CollectiveMmaINS1_34MainloopSm90TmaGmmaWarpSpecializedILi5ENS5_IJNS4_1CILi2EEENSA_ILi1EEESC_EEENS1_35KernelTmaWarpSpecializedCooperativeEEENS5_IJNSA_ILi192EEENSA_ILi128EEESH_EEEaNS5_IJlSC_lEEEaSJ_NS4_8TiledMMAINS4_8MMA_AtomIJNS4_4SM904GMMA27MMA_64x128x32_S32S8S8_SS_TNEEEENS4_6LayoutISD_NS5_IJSC_NSA_ILi0EEESR_EEEEENS5_IJNS4_10UnderscoreESU_SU_EEEEENS4_13SM90_TMA_LOADENS4_14ComposedLayoutINS4_7SwizzleILi3ELi4ELi3EEENS4_18smem_ptr_flag_bitsILi8EEENSQ_INS5_IJNSA_ILi8EEESH_EEENS5_IJSH_SC_EEEEEEEvNS4_8identityENS4_23SM90_TMA_LOAD_MULTICASTES17_vS18_EENS_8epilogue10collective6detail29Sm90TmaWarpSpecializedAdapterINS1C_15DefaultEpilogueIaSJ_SJ_NS1B_6thread17LinearCombinationIaLi1EiiLNS1G_9ScaleType4KindE0ELNS_15FloatRoundStyleE2EaEENS1_15EpilogueDefaultEEEEEvvEEEEvNT_6ParamsE,@function
        .size           _ZN7cutlass13device_kernelINS_4gemm6kernel13GemmUniversalIN4cute5tupleIJiiiiEEENS1_10collective13CollectiveMmaINS1_34MainloopSm90TmaGmmaWarpSpecializedILi5ENS5_IJNS4_1CILi2EEENSA_ILi1EEESC_EEENS1_35KernelTmaWarpSpecializedCooperativeEEENS5_IJNSA_ILi192EEENSA_ILi128EEESH_EEEaNS5_IJlSC_lEEEaSJ_NS4_8TiledMMAINS4_8MMA_AtomIJNS4_4SM904GMMA27MMA_64x128x32_S32S8S8_SS_TNEEEENS4_6LayoutISD_NS5_IJSC_NSA_ILi0EEESR_EEEEENS5_IJNS4_10UnderscoreESU_SU_EEEEENS4_13SM90_TMA_LOADENS4_14ComposedLayoutINS4_7SwizzleILi3ELi4ELi3EEENS4_18smem_ptr_flag_bitsILi8EEENSQ_INS5_IJNSA_ILi8EEESH_EEENS5_IJSH_SC_EEEEEEEvNS4_8identityENS4_23SM90_TMA_LOAD_MULTICASTES17_vS18_EENS_8epilogue10collective6detail29Sm90TmaWarpSpecializedAdapterINS1C_15DefaultEpilogueIaSJ_SJ_NS1B_6thread17LinearCombinationIaLi1EiiLNS1G_9ScaleType4KindE0ELNS_15FloatRoundStyleE2EaEENS1_15EpilogueDefaultEEEEEvvEEEEvNT_6ParamsE,(.L_x_333 - _ZN7cutlass13device_kernelINS_4gemm6kernel13GemmUniversalIN4cute5tupleIJiiiiEEENS1_10collective13CollectiveMmaINS1_34MainloopSm90TmaGmmaWarpSpecializedILi5ENS5_IJNS4_1CILi2EEENSA_ILi1EEESC_EEENS1_35KernelTmaWarpSpecializedCooperativeEEENS5_IJNSA_ILi192EEENSA_ILi128EEESH_EEEaNS5_IJlSC_lEEEaSJ_NS4_8TiledMMAINS4_8MMA_AtomIJNS4_4SM904GMMA27MMA_64x128x32_S32S8S8_SS_TNEEEENS4_6LayoutISD_NS5_IJSC_NSA_ILi0EEESR_EEEEENS5_IJNS4_10UnderscoreESU_SU_EEEEENS4_13SM90_TMA_LOADENS4_14ComposedLayoutINS4_7SwizzleILi3ELi4ELi3EEENS4_18smem_ptr_flag_bitsILi8EEENSQ_INS5_IJNSA_ILi8EEESH_EEENS5_IJSH_SC_EEEEEEEvNS4_8identityENS4_23SM90_TMA_LOAD_MULTICASTES17_vS18_EENS_8epilogue10collective6detail29Sm90TmaWarpSpecializedAdapterINS1C_15DefaultEpilogueIaSJ_SJ_NS1B_6thread17LinearCombinationIaLi1EiiLNS1G_9ScaleType4KindE0ELNS_15FloatRoundStyleE2EaEENS1_15EpilogueDefaultEEEEEvvEEEEvNT_6ParamsE)
        .other          _ZN7cutlass13device_kernelINS_4gemm6kernel13GemmUniversalIN4cute5tupleIJiiiiEEENS1_10collective13CollectiveMmaINS1_34MainloopSm90TmaGmmaWarpSpecializedILi5ENS5_IJNS4_1CILi2EEENSA_ILi1EEESC_EEENS1_35KernelTmaWarpSpecializedCooperativeEEENS5_IJNSA_ILi192EEENSA_ILi128EEESH_EEEaNS5_IJlSC_lEEEaSJ_NS4_8TiledMMAINS4_8MMA_AtomIJNS4_4SM904GMMA27MMA_64x128x32_S32S8S8_SS_TNEEEENS4_6LayoutISD_NS5_IJSC_NSA_ILi0EEESR_EEEEENS5_IJNS4_10UnderscoreESU_SU_EEEEENS4_13SM90_TMA_LOADENS4_14ComposedLayoutINS4_7SwizzleILi3ELi4ELi3EEENS4_18smem_ptr_flag_bitsILi8EEENSQ_INS5_IJNSA_ILi8EEESH_EEENS5_IJSH_SC_EEEEEEEvNS4_8identityENS4_23SM90_TMA_LOAD_MULTICASTES17_vS18_EENS_8epilogue10collective6detail29Sm90TmaWarpSpecializedAdapterINS1C_15DefaultEpilogueIaSJ_SJ_NS1B_6thread17LinearCombinationIaLi1EiiLNS1G_9ScaleType4KindE0ELNS_15FloatRoundStyleE2EaEENS1_15EpilogueDefaultEEEEEvvEEEEvNT_6ParamsE,@"STO_CUDA_ENTRY STV_DEFAULT"
_ZN7cutlass13device_kernelINS_4gemm6kernel13GemmUniversalIN4cute5tupleIJiiiiEEENS1_10collective13CollectiveMmaINS1_34MainloopSm90TmaGmmaWarpSpecializedILi5ENS5_IJNS4_1CILi2EEENSA_ILi1EEESC_EEENS1_35KernelTmaWarpSpecializedCooperativeEEENS5_IJNSA_ILi192EEENSA_ILi128EEESH_EEEaNS5_IJlSC_lEEEaSJ_NS4_8TiledMMAINS4_8MMA_AtomIJNS4_4SM904GMMA27MMA_64x128x32_S32S8S8_SS_TNEEEENS4_6LayoutISD_NS5_IJSC_NSA_ILi0EEESR_EEEEENS5_IJNS4_10UnderscoreESU_SU_EEEEENS4_13SM90_TMA_LOADENS4_14ComposedLayoutINS4_7SwizzleILi3ELi4ELi3EEENS4_18smem_ptr_flag_bitsILi8EEENSQ_INS5_IJNSA_ILi8EEESH_EEENS5_IJSH_SC_EEEEEEEvNS4_8identityENS4_23SM90_TMA_LOAD_MULTICASTES17_vS18_EENS_8epilogue10collective6detail29Sm90TmaWarpSpecializedAdapterINS1C_15DefaultEpilogueIaSJ_SJ_NS1B_6thread17LinearCombinationIaLi1EiiLNS1G_9ScaleType4KindE0ELNS_15FloatRoundStyleE2EaEENS1_15EpilogueDefaultEEEEEvvEEEEvNT_6ParamsE:
[----:B------:R-:W0:Y:S01]  /*0000*/  LDC R1, c[0x0][0x28] ;  /* 0x00000a00ff017b82 */ /* 0x000e220000000800 */
[----:B------:R-:W1:Y:S01]  /*0010*/  S2R R18, SR_TID.X ;  /* 0x0000000000127919 */ /* 0x000e620000002100 */
[----:B------:R-:W-:Y:S01]  /*0020*/  ELECT P0, URZ, PT ;  /* 0x00000000003f782f */ /* 0x000fe20003800000 */
[----:B------:R-:W-:Y:S01]  /*0030*/  BSSY B0, `(.L_x_0) ;  /* 0x000000f000007945 */ /* 0x000fe20003800000 */
[--C-:B-1----:R-:W-:Y:S02]  /*0040*/  SHF.R.U32.HI R0, RZ, 0x5, R18.reuse ;  /* 0x00000005ff007819 */ /* 0x102fe40000011612 */
[----:B------:R-:W-:-:S03]  /*0050*/  SHF.R.U32.HI R3, RZ, 0x7, R18 ;  /* 0x00000007ff037819 */ /* 0x000fc60000011612 */
[----:B------:R-:W1:Y:S04]  /*0060*/  SHFL.IDX PT, R2, R0, RZ, 0x1f ;  /* 0x00001fff00027589 */ /* 0x000e6800000e0000 */
[----:B------:R2:W3:Y:S01]  /*0070*/  SHFL.IDX PT, R5, R3, RZ, 0x1f ;  /* 0x00001fff03057589 */ /* 0x0004e200000e0000 */
[----:B-1----:R-:W-:-:S13]  /*0080*/  ISETP.NE.OR P0, PT, R2, RZ, !P0 ;  /* 0x000000ff0200720c */ /* 0x002fda0004705670 */
[----:B0-23--:R-:W-:Y:S05]  /*0090*/  @P0 BRA `(.L_x_1) ;  /* 0x0000000000200947 */ /* 0x00dfea0003800000 */
[----:B------:R-:W-:Y:S02]  /*00a0*/  ULDC.64 UR4, c[0x0][0x198] ;  /* 0x0000660000047ab9 */ /* 0x000fe40000000a00 */
[----:B------:R-:W-:Y:S02]  /*00b0*/  UIADD3 UR6, UP0, UR4, 0xf0, URZ ;  /* 0x000000f004067890 */ /* 0x000fe4000ff1e03f */
[----:B------:R-:W-:Y:S02]  /*00c0*/  UIADD3 UR4, UP1, UR4, 0x1f0, URZ ;  /* 0x000001f004047890 */ /* 0x000fe4000ff3e03f */
[----:B------:R-:W-:Y:S02]  /*00d0*/  UIADD3.X UR7, URZ, UR5, URZ, UP0, !UPT ;  /* 0x000000053f077290 */ /* 0x000fe400087fe43f */
[----:B------:R-:W-:-:S07]  /*00e0*/  UIADD3.X UR5, URZ, UR5, URZ, UP1, !UPT ;  /* 0x000000053f057290 */ /* 0x000fce0008ffe43f */
[----:B------:R0:W-:Y:S02]  /*00f0*/  UTMACCTL.PF [UR6] ;  /* 0x00000000060079b9 */ /* 0x0001e40008040000 */
[----:B------:R0:W-:Y:S02]  /*0100*/  UTMACCTL.PF [UR4] ;  /* 0x00000000040079b9 */ /* 0x0001e40008040000 */
[----:B0-----:R-:W-:Y:S01]  /*0110*/  NOP ;  /* 0x0000000000007918 */ /* 0x001fe20000000000 */
.L_x_1:
[----:B------:R-:W-:Y:S05]  /*0120*/  BSYNC B0 ;  /* 0x0000000000007941 */ /* 0x000fea0003800000 */
.L_x_0:
[----:B------:R-:W0:Y:S02]  /*0130*/  SHFL.IDX PT, R3, R0, RZ, 0x1f ;  /* 0x00001fff00037589 */ /* 0x000e2400000e0000 */
[----:B0-----:R-:W-:-:S13]  /*0140*/  ISETP.NE.AND P0, PT, R3, RZ, PT ;  /* 0x000000ff0300720c */ /* 0x001fda0003f05270 */
[----:B------:R-:W-:Y:S05]  /*0150*/  @P0 BRA `(.L_x_2) ;  /* 0x0000000000600947 */ /* 0x000fea0003800000 */
[----:B------:R-:W0:Y:S01]  /*0160*/  S2UR UR8, SR_CgaCtaId ;  /* 0x00000000000879c3 */ /* 0x000e220000008800 */
[----:B------:R-:W-:Y:S01]  /*0170*/  UMOV UR4, 0x400 ;  /* 0x0000040000047882 */ /* 0x000fe20000000000 */
[----:B------:R-:W-:Y:S01]  /*0180*/  UMOV UR5, 0x1 ;  /* 0x0000000100057882 */ /* 0x000fe20000000000 */
[----:B------:R-:W-:Y:S01]  /*0190*/  UMOV UR6, 0x4 ;  /* 0x0000000400067882 */ /* 0x000fe20000000000 */
[----:B------:R-:W-:Y:S01]  /*01a0*/  ELECT P0, URZ, PT ;  /* 0x00000000003f782f */ /* 0x000fe20003800000 */
[----:B------:R-:W-:-:S04]  /*01b0*/  UIADD3 UR6, -UR6, 0x100000, URZ ;  /* 0x0010000006067890 */ /* 0x000fc8000fffe13f */
[----:B------:R-:W-:Y:S02]  /*01c0*/  USHF.L.U32 UR7, UR6, 0xb, URZ ;  /* 0x0000000b06077899 */ /* 0x000fe4000800063f */
[----:B------:R-:W-:Y:S02]  /*01d0*/  USHF.L.U32 UR6, UR6, 0x1, URZ ;  /* 0x0000000106067899 */ /* 0x000fe4000800063f */
[----:B0-----:R-:W-:Y:S02]  /*01e0*/  ULEA UR8, UR8, UR4, 0x18 ;  /* 0x0000000408087291 */ /* 0x001fe4000f8ec03f */
[----:B------:R-:W-:-:S04]  /*01f0*/  UIADD3 UR4, -UR5, 0x100000, URZ ;  /* 0x0010000005047890 */ /* 0x000fc8000fffe13f */
[----:B------:R-:W-:Y:S02]  /*0200*/  USHF.L.U32 UR5, UR4, 0xb, URZ ;  /* 0x0000000b04057899 */ /* 0x000fe4000800063f */
[----:B------:R-:W-:Y:S01]  /*0210*/  USHF.L.U32 UR4, UR4, 0x1, URZ ;  /* 0x0000000104047899 */ /* 0x000fe2000800063f */
[----:B------:R-:W0:Y:S11]  /*0220*/  FENCE.VIEW.ASYNC.S ;  /* 0x00000000000073c6 */ /* 0x000e360000000000 */
[----:B0-----:R0:W1:Y:S01]  /*0230*/  SYNCS.EXCH.64 URZ, [UR8], UR4 ;  /* 0x00000004083f75b2 */ /* 0x0010620008000100 */
[----:B------:R0:W2:Y:S01]  /*0240*/  SYNCS.EXCH.64 URZ, [UR8+0x28], UR6 ;  /* 0x00002806083f75b2 */ /* 0x0000a20008000100 */
[----:B------:R0:W3:Y:S01]  /*0250*/  SYNCS.EXCH.64 URZ, [UR8+0x8], UR4 ;  /* 0x00000804083f75b2 */ /* 0x0000e20008000100 */
[----:B------:R0:W4:Y:S01]  /*0260*/  SYNCS.EXCH.64 URZ, [UR8+0x30], UR6 ;  /* 0x00003006083f75b2 */ /* 0x0001220008000100 */
[----:B------:R0:W0:Y:S01]  /*0270*/  SYNCS.EXCH.64 URZ, [UR8+0x10], UR4 ;  /* 0x00001004083f75b2 */ /* 0x0000220008000100 */
[----:B------:R0:W0:Y:S01]  /*0280*/  SYNCS.EXCH.64 URZ, [UR8+0x38], UR6 ;  /* 0x00003806083f75b2 */ /* 0x0000220008000100 */
[----:B------:R0:W0:Y:S01]  /*0290*/  SYNCS.EXCH.64 URZ, [UR8+0x18], UR4 ;  /* 0x00001804083f75b2 */ /* 0x0000220008000100 */
[----:B------:R0:W0:Y:S01]  /*02a0*/  SYNCS.EXCH.64 URZ, [UR8+0x40], UR6 ;  /* 0x00004006083f75b2 */ /* 0x0000220008000100 */
[----:B------:R0:W0:Y:S01]  /*02b0*/  SYNCS.EXCH.64 URZ, [UR8+0x20], UR4 ;  /* 0x00002004083f75b2 */ /* 0x0000220008000100 */
[----:B------:R0:W0:Y:S01]  /*02c0*/  SYNCS.EXCH.64 URZ, [UR8+0x48], UR6 ;  /* 0x00004806083f75b2 */ /* 0x0000220008000100 */
[----:B------:R-:W-:Y:S01]  /*02d0*/  NOP ;  /* 0x0000000000007918 */ /* 0x000fe20000000000 */
.L_x_2:
[----:B------:R-:W-:Y:S01]  /*02e0*/  SHF.R.S32.HI R7, RZ, 0x1f, R18 ;  /* 0x0000001fff077819 */ /* 0x000fe20000011412 */
[----:B------:R-:W5:Y:S01]  /*02f0*/  SHFL.IDX PT, R0, R0, RZ, 0x1f ;  /* 0x00001fff00007589 */ /* 0x000f6200000e0000 */
[----:B0-----:R-:W0:Y:S01]  /*0300*/  S2UR UR8, SR_CTAID.X ;  /* 0x00000000000879c3 */ /* 0x001e220000002500 */
[----:B------:R-:W-:Y:S02]  /*0310*/  ELECT P0, URZ, PT ;  /* 0x00000000003f782f */ /* 0x000fe40003800000 */
[----:B------:R-:W-:Y:S01]  /*0320*/  LEA.HI R7, R7, R18, RZ, 0x7 ;  /* 0x0000001207077211 */ /* 0x000fe200078f38ff */
[----:B------:R-:W1:Y:S01]  /*0330*/  S2R R4, SR_CTAID.Y ;  /* 0x0000000000047919 */ /* 0x000e620000002600 */
[----:B------:R-:W-:Y:S01]  /*0340*/  SHF.R.S32.HI R8, RZ, 0x1f, R3 ;  /* 0x0000001fff087819 */ /* 0x000fe20000011403 */
[----:B------:R-:W-:Y:S01]  /*0350*/  ULDC UR4, c[0x0][0x150] ;  /* 0x0000540000047ab9 */ /* 0x000fe20000000800 */
[----:B------:R-:W-:Y:S01]  /*0360*/  LOP3.LUT R7, R7, 0xffffff80, RZ, 0xc0, !PT ;  /* 0xffffff8007077812 */ /* 0x000fe200078ec0ff */
[----:B------:R-:W-:Y:S01]  /*0370*/  NOP ;  /* 0x0000000000007918 */ /* 0x000fe20000000000 */
[----:B------:R-:W-:Y:S01]  /*0380*/  LEA.HI R8, R8, R3, RZ, 0x2 ;  /* 0x0000000308087211 */ /* 0x000fe200078f10ff */
[----:B------:R-:W2:Y:S01]  /*0390*/  LDC R10, c[0x0][0x144] ;  /* 0x00005100ff0a7b82 */ /* 0x000ea20000000800 */
[----:B------:R-:W-:Y:S01]  /*03a0*/  NOP ;  /* 0x0000000000007918 */ /* 0x000fe20000000000 */
[----:B------:R-:W-:Y:S01]  /*03b0*/  IMAD.IADD R6, R18, 0x1, -R7 ;  /* 0x0000000112067824 */ /* 0x000fe200078e0a07 */
[----:B------:R-:W-:Y:S01]  /*03c0*/  LOP3.LUT R8, R8, 0x3ffffffc, RZ, 0xc0, !PT ;  /* 0x3ffffffc08087812 */ /* 0x000fe200078ec0ff */
[----:B------:R-:W-:Y:S01]  /*03d0*/  IMAD.MOV.U32 R23, RZ, RZ, 0x1 ;  /* 0x00000001ff177424 */ /* 0x000fe200078e00ff */
[----:B------:R-:W-:-:S02]  /*03e0*/  ISETP.NE.AND P3, PT, R5, RZ, PT ;  /* 0x000000ff0500720c */ /* 0x000fc40003f65270 */
[----:B------:R-:W-:Y:S01]  /*03f0*/  SHF.R.S32.HI R7, RZ, 0x1f, R6 ;  /* 0x0000001fff077819 */ /* 0x000fe20000011406 */
[----:B------:R-:W-:Y:S01]  /*0400*/  IMAD.IADD R8, R3, 0x1, -R8 ;  /* 0x0000000103087824 */ /* 0x000fe200078e0a08 */
[----:B------:R-:W3:Y:S02]  /*0410*/  LDC R13, c[0x0][0x140] ;  /* 0x00005000ff0d7b82 */ /* 0x000ee40000000800 */
[----:B------:R-:W-:Y:S02]  /*0420*/  LEA.HI R7, R7, R6, RZ, 0x3 ;  /* 0x0000000607077211 */ /* 0x000fe400078f18ff */
[----:B-----5:R-:W-:Y:S02]  /*0430*/  ISETP.NE.OR P0, PT, R0, RZ, !P0 ;  /* 0x000000ff0000720c */ /* 0x020fe40004705670 */
[--C-:B------:R-:W-:Y:S02]  /*0440*/  SHF.R.S32.HI R0, RZ, 0x3, R7.reuse ;  /* 0x00000003ff007819 */ /* 0x100fe40000011407 */
[----:B------:R-:W-:-:S02]  /*0450*/  SHF.R.S32.HI R7, RZ, 0x1f, R7 ;  /* 0x0000001fff077819 */ /* 0x000fc40000011407 */
[----:B0-----:R-:W-:Y:S02]  /*0460*/  I2FP.F32.U32 R9, UR8 ;  /* 0x0000000800097c45 */ /* 0x001fe40008201000 */
[----:B------:R-:W-:-:S03]  /*0470*/  LEA.HI R7, R7, R0, RZ, 0x2 ;  /* 0x0000000007077211 */ /* 0x000fc600078f10ff */
[----:B------:R-:W-:Y:S01]  /*0480*/  FMUL R9, R9, UR4 ;  /* 0x0000000409097c20 */ /* 0x000fe20008400000 */
[----:B------:R-:W-:Y:S01]  /*0490*/  LOP3.LUT R7, R7, 0xfffffffc, RZ, 0xc0, !PT ;  /* 0xfffffffc07077812 */ /* 0x000fe200078ec0ff */
[----:B------:R-:W-:Y:S01]  /*04a0*/  VOTEU.ALL UP0, P0 ;  /* 0x00000000003f7886 */ /* 0x000fe20000000000 */
[----:B-1----:R-:W-:Y:S01]  /*04b0*/  I2FP.F32.U32 R3, R4 ;  /* 0x0000000400037245 */ /* 0x002fe20000201000 */
[----:B------:R-:W-:Y:S01]  /*04c0*/  ULDC UR4, c[0x0][0x154] ;  /* 0x0000550000047ab9 */ /* 0x000fe20000000800 */
[----:B------:R-:W-:Y:S01]  /*04d0*/  VOTEU.ALL UP1, P0 ;  /* 0x00000000003f7886 */ /* 0x000fe20000020000 */
[----:B------:R-:W0:Y:S01]  /*04e0*/  F2I.U32.TRUNC.NTZ R9, R9 ;  /* 0x0000000900097305 */ /* 0x000e22000020f000 */
[----:B------:R-:W-:Y:S01]  /*04f0*/  IMAD.IADD R7, R0, 0x1, -R7 ;  /* 0x0000000100077824 */ /* 0x000fe200078e0a07 */
[----:B------:R-:W1:Y:S01]  /*0500*/  @!UP0 S2UR UR7, SR_CgaCtaId ;  /* 0x00000000000789c3 */ /* 0x000e620000008800 */
[----:B------:R-:W-:Y:S01]  /*0510*/  FMUL R12, R3, UR4 ;  /* 0x00000004030c7c20 */ /* 0x000fe20008400000 */
[----:B------:R-:W-:Y:S01]  /*0520*/  UMOV UR4, 0x20 ;  /* 0x0000002000047882 */ /* 0x000fe20000000000 */
[----:B------:R-:W-:Y:S01]  /*0530*/  IMAD R8, R8, 0x4, R7 ;  /* 0x0000000408087824 */ /* 0x000fe200078e0207 */
[----:B------:R-:W-:Y:S01]  /*0540*/  @!UP0 UMOV UR6, 0x400 ;  /* 0x0000040000068882 */ /* 0x000fe20000000000 */
[----:B------:R-:W-:-:S04]  /*0550*/  @!UP0 UIADD3 UR4, -UR4, 0x100000, URZ ;  /* 0x0010000004048890 */ /* 0x000fc8000fffe13f */
[----:B------:R-:W-:Y:S02]  /*0560*/  @!UP0 USHF.L.U32 UR5, UR4, 0xb, URZ ;  /* 0x0000000b04058899 */ /* 0x000fe4000800063f */
[----:B------:R-:W-:Y:S01]  /*0570*/  @!UP0 USHF.L.U32 UR4, UR4, 0x1, URZ ;  /* 0x0000000104048899 */ /* 0x000fe2000800063f */
[----:B---3--:R-:W-:Y:S01]  /*0580*/  ISETP.EQ.U32.AND P2, PT, R13, 0x1, PT ;  /* 0x000000010d00780c */ /* 0x008fe20003f42070 */
[----:B------:R-:W3:Y:S01]  /*0590*/  F2I.U32.TRUNC.NTZ R12, R12 ;  /* 0x0000000c000c7305 */ /* 0x000ee2000020f000 */
[----:B------:R-:W-:Y:S01]  /*05a0*/  LEA.HI R0, R8, R8, RZ, 0x1 ;  /* 0x0000000808007211 */ /* 0x000fe200078f08ff */
[----:B------:R-:W5:Y:S03]  /*05b0*/  LDC R7, c[0x0][0x148] ;  /* 0x00005200ff077b82 */ /* 0x000f660000000800 */
[----:B------:R-:W-:Y:S01]  /*05c0*/  LOP3.LUT R11, R0, 0xfffffffe, RZ, 0xc0, !PT ;  /* 0xfffffffe000b7812 */ /* 0x000fe200078ec0ff */
[----:B0-----:R-:W-:Y:S01]  /*05d0*/  IMAD.MOV R15, RZ, RZ, -R9 ;  /* 0x000000ffff0f7224 */ /* 0x001fe200078e0a09 */
[----:B------:R-:W-:-:S03]  /*05e0*/  SHF.R.S32.HI R9, RZ, 0x1f, R2 ;  /* 0x0000001fff097819 */ /* 0x000fc60000011402 */
[----:B--2---:R-:W-:Y:S01]  /*05f0*/  IMAD R3, R10, R15, UR8 ;  /* 0x000000080a037e24 */ /* 0x004fe2000f8e020f */
[----:B------:R-:W-:Y:S01]  /*0600*/  LEA.HI R9, R9, R2, RZ, 0x2 ;  /* 0x0000000209097211 */ /* 0x000fe200078f10ff */
[C---:B------:R-:W-:Y:S02]  /*0610*/  IMAD.IADD R0, R8.reuse, 0x1, -R11 ;  /* 0x0000000108007824 */ /* 0x040fe400078e0a0b */
[----:B------:R-:W-:Y:S01]  /*0620*/  IMAD.SHL.U32 R11, R8, 0x4, RZ ;  /* 0x00000004080b7824 */ /* 0x000fe200078e00ff */
[----:B------:R-:W-:Y:S01]  /*0630*/  LOP3.LUT R9, R9, 0xfffffffc, RZ, 0xc0, !PT ;  /* 0xfffffffc09097812 */ /* 0x000fe200078ec0ff */
[----:B---3--:R-:W-:Y:S01]  /*0640*/  IMAD.MOV R24, RZ, RZ, -R12 ;  /* 0x000000ffff187224 */ /* 0x008fe200078e0a0c */
[----:B------:R-:W-:Y:S01]  /*0650*/  ISETP.NE.AND P4, PT, R0, R3, PT ;  /* 0x000000030000720c */ /* 0x000fe20003f85270 */
[----:B-1----:R-:W-:Y:S01]  /*0660*/  @!UP0 ULEA UR6, UR7, UR6, 0x18 ;  /* 0x0000000607068291 */ /* 0x002fe2000f8ec03f */
[----:B------:R-:W-:Y:S01]  /*0670*/  LOP3.LUT R152, R8, 0xc, R11, 0x78, !PT ;  /* 0x0000000c08987812 */ /* 0x000fe200078e780b */
[----:B------:R-:W-:Y:S01]  /*0680*/  IMAD.IADD R0, R2, 0x1, -R9 ;  /* 0x0000000102007824 */ /* 0x000fe200078e0a09 */
[----:B------:R-:W-:Y:S01]  /*0690*/  VOTEU.ALL UP0, P0 ;  /* 0x00000000003f7886 */ /* 0x000fe20000000000 */
[----:B------:R-:W-:Y:S01]  /*06a0*/  LOP3.LUT P0, RZ, R6, 0x7, RZ, 0xc0, !PT ;  /* 0x0000000706ff7812 */ /* 0x000fe2000780c0ff */
[----:B------:R-:W-:-:S02]  /*06b0*/  VIADD R6, R5, 0xffffffff ;  /* 0xffffffff05067836 */ /* 0x000fc40000000000 */
[----:B------:R-:W-:Y:S01]  /*06c0*/  ISETP.NE.AND P1, PT, R0, 0x3, PT ;  /* 0x000000030000780c */ /* 0x000fe20003f25270 */
[----:B-----5:R-:W-:Y:S01]  /*06d0*/  IMAD R9, R7, R24, R4 ;  /* 0x0000001807097224 */ /* 0x020fe200078e0204 */
[----:B------:R-:W-:Y:S02]  /*06e0*/  ISETP.LT.U32.AND P0, PT, R152, 0x2, !P0 ;  /* 0x000000029800780c */ /* 0x000fe40004701070 */
[----:B------:R-:W-:Y:S01]  /*06f0*/  ISETP.EQ.OR P1, PT, R0, RZ, !P1 ;  /* 0x000000ff0000720c */ /* 0x000fe20004f22670 */
[----:B------:R-:W0:Y:S02]  /*0700*/  FENCE.VIEW.ASYNC.S ;  /* 0x00000000000073c6 */ /* 0x000e240000000000 */
[----:B0-----:R0:W1:Y:S01]  /*0710*/  @!UP0 SYNCS.EXCH.64 URZ, [UR6+0x60], UR4 ;  /* 0x00006004063f85b2 */ /* 0x0010620008000100 */
[----:B------:R-:W-:Y:S02]  /*0720*/  @P4 LEA.HI R2, R152, R152, RZ, 0x1 ;  /* 0x0000009898024211 */ /* 0x000fe400078f08ff */
[----:B------:R-:W-:-:S02]  /*0730*/  ISETP.EQ.AND P1, PT, R5, RZ, P1 ;  /* 0x000000ff0500720c */ /* 0x000fc40000f22270 */
[----:B------:R-:W-:Y:S02]  /*0740*/  @P4 SHF.R.S32.HI R2, RZ, 0x1, R2 ;  /* 0x00000001ff024819 */ /* 0x000fe40000011402 */
[----:B------:R-:W-:Y:S02]  /*0750*/  ISETP.GE.U32.AND P6, PT, R6, 0x2, PT ;  /* 0x000000020600780c */ /* 0x000fe40003fc6070 */
[----:B------:R-:W-:Y:S02]  /*0760*/  @P4 ISETP.NE.AND P5, PT, R2, R9, PT ;  /* 0x000000090200420c */ /* 0x000fe40003fa5270 */
[----:B------:R-:W-:Y:S02]  /*0770*/  SEL R2, RZ, 0x1, !P0 ;  /* 0x00000001ff027807 */ /* 0x000fe40004000000 */
[----:B------:R-:W-:Y:S02]  /*0780*/  @P4 SEL R23, RZ, 0x1, P5 ;  /* 0x00000001ff174807 */ /* 0x000fe40002800000 */
[----:B------:R-:W-:Y:S01]  /*0790*/  SEL R19, RZ, 0x1, !P1 ;  /* 0x00000001ff137807 */ /* 0x000fe20004800000 */
[----:B------:R0:W2:Y:S01]  /*07a0*/  @!UP1 SYNCS.EXCH.64 URZ, [UR6+0x68], UR4 ;  /* 0x00006804063f95b2 */ /* 0x0000a20008000100 */
[----:B------:R-:W-:Y:S01]  /*07b0*/  LOP3.LUT R23, R23, R2, RZ, 0xc0, !PT ;  /* 0x0000000217177212 */ /* 0x000fe200078ec0ff */
[----:B------:R-:W-:Y:S01]  /*07c0*/  NOP ;  /* 0x0000000000007918 */ /* 0x000fe20000000000 */
[----:B------:R-:W-:Y:S01]  /*07d0*/  SEL R19, R19, 0x2, P6 ;  /* 0x0000000213137807 */ /* 0x000fe20003000000 */
[----:B------:R-:W-:Y:S06]  /*07e0*/  @!P2 BRA `(.L_x_3) ;  /* 0x000000000008a947 */ /* 0x000fec0003800000 */
[----:B-12-4-:R-:W-:Y:S01]  /*07f0*/  UCGABAR_ARV ;  /* 0x00000000000079c7 */ /* 0x016fe20008000000 */
[----:B------:R-:W-:Y:S05]  /*0800*/  BRA `(.L_x_4) ;  /* 0x0000000000047947 */ /* 0x000fea0003800000 */
.L_x_3:
[----:B-12-4-:R-:W-:Y:S01]  /*0810*/  NOP ;  /* 0x0000000000007918 */ /* 0x016fe20000000000 */
.L_x_4:
[----:B------:R-:W1:Y:S01]  /*0820*/  LDC R2, c[0x0][0x65c] ;  /* 0x00019700ff027b82 */ /* 0x000e620000000800 */
[----:B------:R-:W-:Y:S02]  /*0830*/  IMAD.U32 R8, RZ, RZ, UR8 ;  /* 0x00000008ff087e24 */ /* 0x000fe4000f8e00ff */
[----:B------:R-:W-:Y:S01]  /*0840*/  IMAD.MOV.U32 R9, RZ, RZ, RZ ;  /* 0x000000ffff097224 */ /* 0x000fe200078e00ff */
[----:B-1----:R-:W-:-:S04]  /*0850*/  ISETP.NE.AND P1, PT, R2, 0x1, PT ;  /* 0x000000010200780c */ /* 0x002fc80003f25270 */
[----:B------:R-:W-:-:S09]  /*0860*/  P2R R5, PR, RZ, 0x2 ;  /* 0x00000002ff057803 */ /* 0x000fd20000000000 */
[----:B------:R-:W1:Y:S01]  /*0870*/  @P1 LDC R17, c[0x0][0x10] ;  /* 0x00000400ff111b82 */ /* 0x000e620000000800 */
[----:B------:R-:W-:Y:S02]  /*0880*/  @P1 IMAD.MOV.U32 R5, RZ, RZ, RZ ;  /* 0x000000ffff051224 */ /* 0x000fe400078e00ff */
[----:B------:R-:W-:-:S05]  /*0890*/  @P1 IMAD.MOV.U32 R13, RZ, RZ, RZ ;  /* 0x000000ffff0d1224 */ /* 0x000fca00078e00ff */
[----:B------:R-:W2:Y:S01]  /*08a0*/  @!P1 LDC R11, c[0x0][0xc] ;  /* 0x00000300ff0b9b82 */ /* 0x000ea20000000800 */
[----:B-1----:R-:W-:-:S04]  /*08b0*/  @P1 IMAD.WIDE.U32 R16, R17, UR8, R4 ;  /* 0x0000000811101c25 */ /* 0x002fc8000f8e0004 */
[----:B------:R-:W-:Y:S02]  /*08c0*/  @P1 IMAD.IADD R17, R17, 0x1, R13 ;  /* 0x0000000111111824 */ /* 0x000fe400078e020d */
[----:B--2---:R-:W-:-:S04]  /*08d0*/  @!P1 IMAD.WIDE.U32 R8, R4, R11, R8 ;  /* 0x0000000b04089225 */ /* 0x004fc800078e0008 */
[----:B------:R-:W-:Y:S02]  /*08e0*/  @!P1 IMAD.MOV.U32 R16, RZ, RZ, R8 ;  /* 0x000000ffff109224 */ /* 0x000fe400078e0008 */
[----:B------:R-:W-:Y:S01]  /*08f0*/  @!P1 IMAD.MOV.U32 R17, RZ, RZ, R9 ;  /* 0x000000ffff119224 */ /* 0x000fe200078e0009 */
[----:B------:R-:W-:Y:S06]  /*0900*/  @!P2 BRA `(.L_x_5) ;  /* 0x00000000000ca947 */ /* 0x000fec0003800000 */
[----:B------:R-:W-:Y:S01]  /*0910*/  UCGABAR_WAIT ;  /* 0x0000000000007dc7 */ /* 0x000fe20008000000 */
[----:B------:R-:W-:Y:S01]  /*0920*/  CCTL.IVALL ;  /* 0x00000000ff00798f */ /* 0x000fe20002000000 */
[----:B------:R-:W-:Y:S05]  /*0930*/  BRA `(.L_x_6) ;  /* 0x0000000000047947 */ /* 0x000fea0003800000 */
.L_x_5:
[----:B------:R-:W-:Y:S06]  /*0940*/  BAR.SYNC.DEFER_BLOCKING 0x0 ;  /* 0x0000000000007b1d */ /* 0x000fec0000010000 */
.L_x_6:
[----:B------:R-:W-:Y:S05]  /*0950*/  @!P3 BRA `(.L_x_7) ;  /* 0x000000840010b947 */ /* 0x000fea0003800000 */
[----:B------:R-:W-:-:S13]  /*0960*/  ISETP.GT.U32.AND P0, PT, R6, 0x1, PT ;  /* 0x000000010600780c */ /* 0x000fda0003f04070 */
[----:B0-----:R-:W-:Y:S05]  /*0970*/  @P0 EXIT ;  /* 0x000000000000094d */ /* 0x001fea0003800000 */
[----:B------:R-:W-:Y:S01]  /*0980*/  ULDC.64 UR4, c[0x0][0x650] ;  /* 0x0001940000047ab9 */ /* 0x000fe20000000a00 */
[----:B------:R-:W-:Y:S01]  /*0990*/  PRMT R0, RZ, 0x7610, R0 ;  /* 0x00007610ff007816 */ /* 0x000fe20000000000 */
[----:B------:R-:W-:Y:S01]  /*09a0*/  IMAD.MOV.U32 R153, RZ, RZ, -0x1 ;  /* 0xffffffffff997424 */ /* 0x000fe200078e00ff */
[----:B------:R-:W-:Y:S01]  /*09b0*/  ISETP.GE.U32.AND P0, PT, R16, UR4, PT ;  /* 0x0000000410007c0c */ /* 0x000fe2000bf06070 */
[----:B------:R-:W-:Y:S02]  /*09c0*/  IMAD.MOV.U32 R154, RZ, RZ, -0x1 ;  /* 0xffffffffff9a7424 */ /* 0x000fe400078e00ff */
[----:B------:R-:W-:Y:S01]  /*09d0*/  IMAD.MOV.U32 R22, RZ, RZ, -0x1 ;  /* 0xffffffffff167424 */ /* 0x000fe200078e00ff */
[----:B------:R-:W-:-:S13]  /*09e0*/  ISETP.GE.U32.AND.EX P0, PT, R17, UR5, PT, P0 ;  /* 0x0000000511007c0c */ /* 0x000fda000bf06100 */
[----:B------:R-:W-:Y:S05]  /*09f0*/  @P0 BRA `(.L_x_8) ;  /* 0x00000004002c0947 */ /* 0x000fea0003800000 */
[----:B------:R-:W0:Y:S01]  /*0a00*/  LDC.64 R20, c[0x0][0x628] ;  /* 0x00018a00ff147b82 */ /* 0x000e220000000a00 */
[----:B------:R-:W-:Y:S02]  /*0a10*/  IMAD.MOV.U32 R8, RZ, RZ, R16 ;  /* 0x000000ffff087224 */ /* 0x000fe400078e0010 */
[----:B------:R-:W-:-:S05]  /*0a20*/  IMAD.MOV.U32 R9, RZ, RZ, R17 ;  /* 0x000000ffff097224 */ /* 0x000fca00078e0011 */
[----:B------:R-:W1:Y:S08]  /*0a30*/  LDC R0, c[0x0][0x630] ;  /* 0x00018c00ff007b82 */ /* 0x000e700000000800 */
[----:B------:R-:W2:Y:S01]  /*0a40*/  LDC.64 R26, c[0x0][0x620] ;  /* 0x00018800ff1a7b82 */ /* 0x000ea20000000a00 */
[----:B0-----:R-:W-:-:S04]  /*0a50*/  ISETP.NE.U32.AND P0, PT, R20, RZ, PT ;  /* 0x000000ff1400720c */ /* 0x001fc80003f05070 */
[----:B------:R-:W-:-:S13]  /*0a60*/  ISETP.NE.AND.EX P0, PT, R21, RZ, PT, P0 ;  /* 0x000000ff1500720c */ /* 0x000fda0003f05300 */
[----:B-12---:R-:W-:Y:S05]  /*0a70*/  @!P0 BRA `(.L_x_9) ;  /* 0x0000000000288947 */ /* 0x006fea0003800000 */
[----:B------:R-:W0:Y:S02]  /*0a80*/  LDC R13, c[0x0][0x634] ;  /* 0x00018d00ff0d7b82 */ /* 0x000e240000000800 */
[----:B0-----:R-:W-:-:S05]  /*0a90*/  IADD3 R13, P0, R16, R13, RZ ;  /* 0x0000000d100d7210 */ /* 0x001fca0007f1e0ff */
[----:B------:R-:W-:-:S04]  /*0aa0*/  IMAD.X R15, RZ, RZ, R17, P0 ;  /* 0x000000ffff0f7224 */ /* 0x000fc800000e0611 */
[----:B------:R-:W-:-:S04]  /*0ab0*/  IMAD.WIDE.U32 R8, R15, R20, RZ ;  /* 0x000000140f087225 */ /* 0x000fc800078e00ff */
[----:B------:R-:W-:-:S04]  /*0ac0*/  IMAD.WIDE.U32 R10, P0, R13, R21, R8 ;  /* 0x000000150d0a7225 */ /* 0x000fc80007800008 */
[----:B------:R-:W-:-:S04]  /*0ad0*/  IMAD.WIDE.U32 R8, R13, R20, RZ ;  /* 0x000000140d087225 */ /* 0x000fc800078e00ff */
[----:B------:R-:W-:Y:S01]  /*0ae0*/  IMAD.X R13, RZ, RZ, RZ, P0 ;  /* 0x000000ffff0d7224 */ /* 0x000fe200000e06ff */
[----:B------:R-:W-:Y:S01]  /*0af0*/  IADD3 RZ, P0, R9, R10, RZ ;  /* 0x0000000a09ff7210 */ /* 0x000fe20007f1e0ff */
[----:B------:R-:W-:-:S04]  /*0b00*/  IMAD.MOV.U32 R12, RZ, RZ, R11 ;  /* 0x000000ffff0c7224 */ /* 0x000fc800078e000b */
[----:B------:R-:W-:-:S08]  /*0b10*/  IMAD.WIDE.U32.X R8, R15, R21, R12, P0 ;  /* 0x000000150f087225 */ /* 0x000fd000000e040c */
.L_x_9:
[----:B------:R-:W0:Y:S01]  /*0b20*/  LDC.64 R20, c[0x0][0x640] ;  /* 0x00019000ff147b82 */ /* 0x000e220000000a00 */
[--C-:B------:R-:W-:Y:S01]  /*0b30*/  SHF.R.U64 R28, R8, R0, R9.reuse ;  /* 0x00000000081c7219 */ /* 0x100fe20000001209 */
[----:B------:R-:W-:Y:S01]  /*0b40*/  IMAD R30, R7, R24, R4 ;  /* 0x00000018071e7224 */ /* 0x000fe200078e0204 */
[----:B------:R-:W-:Y:S01]  /*0b50*/  SHF.R.U32.HI R0, RZ, R0, R9 ;  /* 0x00000000ff007219 */ /* 0x000fe20000011609 */
[----:B------:R-:W-:Y:S01]  /*0b60*/  IMAD.MOV.U32 R25, RZ, RZ, 0x1 ;  /* 0x00000001ff197424 */ /* 0x000fe200078e00ff */
[----:B------:R-:W-:-:S03]  /*0b70*/  IADD3 R5, P0, RZ, -R28, RZ ;  /* 0x8000001cff057210 */ /* 0x000fc60007f1e0ff */
[----:B------:R-:W1:Y:S02]  /*0b80*/  LDC R6, c[0x0][0x618] ;  /* 0x00018600ff067b82 */ /* 0x000e640000000800 */
[----:B------:R-:W-:-:S04]  /*0b90*/  IMAD.X R9, RZ, RZ, ~R0, P0 ;  /* 0x000000ffff097224 */ /* 0x000fc800000e0e00 */
[-C--:B------:R-:W-:Y:S02]  /*0ba0*/  IMAD R0, R9, R26.reuse, RZ ;  /* 0x0000001a09007224 */ /* 0x080fe400078e02ff */
[----:B------:R-:W2:Y:S01]  /*0bb0*/  LDC R11, c[0x0][0x608] ;  /* 0x00018200ff0b7b82 */ /* 0x000ea20000000800 */
[----:B------:R-:W-:-:S04]  /*0bc0*/  IMAD.WIDE.U32 R8, R5, R26, R16 ;  /* 0x0000001a05087225 */ /* 0x000fc800078e0010 */
[----:B------:R-:W-:-:S03]  /*0bd0*/  IMAD R5, R5, R27, R0 ;  /* 0x0000001b05057224 */ /* 0x000fc600078e0200 */
[----:B------:R-:W3:Y:S01]  /*0be0*/  LDC R12, c[0x0][0x658] ;  /* 0x00019600ff0c7b82 */ /* 0x000ee20000000800 */
[----:B0-----:R-:W-:Y:S01]  /*0bf0*/  ISETP.NE.U32.AND P0, PT, R20, RZ, PT ;  /* 0x000000ff1400720c */ /* 0x001fe20003f05070 */
[----:B------:R-:W-:Y:S02]  /*0c00*/  IMAD.IADD R5, R9, 0x1, R5 ;  /* 0x0000000109057824 */ /* 0x000fe400078e0205 */
[----:B------:R-:W-:Y:S01]  /*0c10*/  IMAD.MOV.U32 R9, RZ, RZ, -0x1 ;  /* 0xffffffffff097424 */ /* 0x000fe200078e00ff */
[----:B------:R-:W-:-:S03]  /*0c20*/  ISETP.NE.AND.EX P0, PT, R21, RZ, PT, P0 ;  /* 0x000000ff1500720c */ /* 0x000fc60003f05300 */
[----:B------:R-:W0:Y:S01]  /*0c30*/  LDC R15, c[0x0][0x600] ;  /* 0x00018000ff0f7b82 */ /* 0x000e220000000800 */
[-CC-:B-1----:R-:W-:Y:S02]  /*0c40*/  SHF.R.U64 R13, R8, R6.reuse, R5.reuse ;  /* 0x00000006080d7219 */ /* 0x182fe40000001205 */
[----:B------:R-:W-:-:S05]  /*0c50*/  SHF.R.U32.HI R0, RZ, R6, R5 ;  /* 0x00000006ff007219 */ /* 0x000fca0000011605 */
[----:B------:R-:W1:Y:S01]  /*0c60*/  LDC R14, c[0x0][0x648] ;  /* 0x00019200ff0e7b82 */ /* 0x000e620000000800 */
[-CC-:B--2---:R-:W-:Y:S02]  /*0c70*/  SHF.R.U64 R27, R13, R11.reuse, R0.reuse ;  /* 0x0000000b0d1b7219 */ /* 0x184fe40000001200 */
[----:B------:R-:W-:-:S05]  /*0c80*/  SHF.R.U32.HI R5, RZ, R11, R0 ;  /* 0x0000000bff057219 */ /* 0x000fca0000011600 */
[----:B------:R-:W2:Y:S01]  /*0c90*/  LDC R22, c[0x0][0x638] ;  /* 0x00018e00ff167b82 */ /* 0x000ea20000000800 */
[-CC-:B---3--:R-:W-:Y:S02]  /*0ca0*/  SHF.R.U64 R24, R27, R12.reuse, R5.reuse ;  /* 0x0000000c1b187219 */ /* 0x188fe40000001205 */
[-C--:B------:R-:W-:Y:S02]  /*0cb0*/  SHF.L.U32 R0, R9, R12.reuse, RZ ;  /* 0x0000000c09007219 */ /* 0x080fe400000006ff */
[----:B------:R-:W-:Y:S01]  /*0cc0*/  SHF.R.U32.HI R5, RZ, R12, R5 ;  /* 0x0000000cff057219 */ /* 0x000fe20000011605 */
[----:B------:R-:W-:Y:S01]  /*0cd0*/  IMAD.MOV.U32 R4, RZ, RZ, R24 ;  /* 0x000000ffff047224 */ /* 0x000fe200078e0018 */
[----:B------:R-:W-:Y:S01]  /*0ce0*/  LOP3.LUT R10, RZ, R0, RZ, 0x33, !PT ;  /* 0x00000000ff0a7212 */ /* 0x000fe200078e33ff */
[----:B------:R-:W3:Y:S01]  /*0cf0*/  LDC R26, c[0x0][0x610] ;  /* 0x00018400ff1a7b82 */ /* 0x000ee20000000800 */
[----:B------:R-:W-:Y:S05]  /*0d00*/  @!P0 BRA `(.L_x_10) ;  /* 0x0000000000288947 */ /* 0x000fea0003800000 */
[----:B------:R-:W4:Y:S02]  /*0d10*/  LDC R9, c[0x0][0x64c] ;  /* 0x00019300ff097b82 */ /* 0x000f240000000800 */
[----:B----4-:R-:W-:-:S05]  /*0d20*/  IADD3 R9, P0, R24, R9, RZ ;  /* 0x0000000918097210 */ /* 0x010fca0007f1e0ff */
        /* <DEDUP_REMOVED lines=8> */
.L_x_10:
[----:B-1----:R-:W-:Y:S01]  /*0db0*/  SHF.R.U64 R4, R4, R14, R5 ;  /* 0x0000000e04047219 */ /* 0x002fe20000001205 */
[----:B0-----:R-:W-:Y:S01]  /*0dc0*/  VIADD R6, R15, 0xffffffff ;  /* 0xffffffff0f067836 */ /* 0x001fe20000000000 */
[----:B------:R-:W-:Y:S02]  /*0dd0*/  SHF.L.U32 R0, R25, R12, RZ ;  /* 0x0000000c19007219 */ /* 0x000fe400000006ff */
[----:B------:R-:W-:Y:S01]  /*0de0*/  LOP3.LUT R5, R27, R10, RZ, 0xc0, !PT ;  /* 0x0000000a1b057212 */ /* 0x000fe200078ec0ff */
[----:B------:R-:W-:Y:S01]  /*0df0*/  IMAD.MOV R7, RZ, RZ, -R4 ;  /* 0x000000ffff077224 */ /* 0x000fe200078e0a04 */
[----:B------:R-:W-:Y:S02]  /*0e00*/  SEL R3, R3, R30, !P1 ;  /* 0x0000001e03037207 */ /* 0x000fe40004800000 */
[----:B------:R-:W-:Y:S01]  /*0e10*/  LOP3.LUT R6, R13, R6, RZ, 0xc0, !PT ;  /* 0x000000060d067212 */ /* 0x000fe200078ec0ff */
[----:B------:R-:W-:Y:S02]  /*0e20*/  IMAD R4, R0, R4, R5 ;  /* 0x0000000400047224 */ /* 0x000fe400078e0205 */
[----:B--2---:R-:W-:-:S02]  /*0e30*/  IMAD R0, R7, R22, R24 ;  /* 0x0000001607007224 */ /* 0x004fc400078e0218 */
[----:B---3--:R-:W-:Y:S02]  /*0e40*/  IMAD R3, R4, R26, R3 ;  /* 0x0000001a04037224 */ /* 0x008fe400078e0203 */
[----:B------:R-:W-:Y:S02]  /*0e50*/  IMAD.MOV.U32 R5, RZ, RZ, 0x1 ;  /* 0x00000001ff057424 */ /* 0x000fe400078e00ff */
[----:B------:R-:W-:Y:S02]  /*0e60*/  IMAD R4, R0, R15, R6 ;  /* 0x0000000f00047224 */ /* 0x000fe400078e0206 */
[----:B------:R-:W-:Y:S01]  /*0e70*/  IMAD.MOV.U32 R22, RZ, RZ, R28 ;  /* 0x000000ffff167224 */ /* 0x000fe200078e001c */
[----:B------:R-:W-:Y:S02]  /*0e80*/  PRMT R0, R5, 0x7610, R0 ;  /* 0x0000761005007816 */ /* 0x000fe40000000000 */
[----:B------:R-:W-:Y:S02]  /*0e90*/  SEL R154, R4, R3, !P1 ;  /* 0x00000003049a7207 */ /* 0x000fe40004800000 */
[----:B------:R-:W-:-:S07]  /*0ea0*/  SEL R153, R3, R4, !P1 ;  /* 0x0000000403997207 */ /* 0x000fce0004800000 */
.L_x_8:
[----:B------:R-:W-:-:S08]  /*0eb0*/  NOP ;  /* 0x0000000000007918 */ /* 0x000fd00000000000 */
[----:B------:R-:W0:Y:S02]  /*0ec0*/  USETMAXREG.TRY_ALLOC.CTAPOOL UP0, 0xe8 ;  /* 0x000000e8000079c8 */ /* 0x000e240008000600 */
[----:B0-----:R-:W-:-:S13]  /*0ed0*/  PLOP3.LUT P0, PT, PT, PT, UP0, 0x80, 0x0 ;  /* 0x000000000000781c */ /* 0x001fda0003f0f008 */
[----:B------:R-:W-:Y:S05]  /*0ee0*/  @!P0 BRA `(.L_x_8) ;  /* 0xfffffffc00f08947 */ /* 0x000fea000383ffff */
[----:B------:R-:W-:Y:S01]  /*0ef0*/  ULDC.64 UR4, c[0x0][0x598] ;  /* 0x0001660000047ab9 */ /* 0x000fe20000000a00 */
[----:B------:R-:W-:Y:S01]  /*0f00*/  ULDC.64 UR36, c[0x0][0x208] ;  /* 0x0000820000247ab9 */ /* 0x000fe20000000a00 */
[----:B------:R-:W-:-:S04]  /*0f10*/  ISETP.NE.U32.AND P0, PT, RZ, UR4, PT ;  /* 0x00000004ff007c0c */ /* 0x000fc8000bf05070 */
[----:B------:R-:W-:-:S13]  /*0f20*/  ISETP.NE.AND.EX P0, PT, RZ, UR5, PT, P0 ;  /* 0x00000005ff007c0c */ /* 0x000fda000bf05300 */
[----:B------:R-:W-:Y:S05]  /*0f30*/  @!P0 BRA `(.L_x_11) ;  /* 0x00000000001c8947 */ /* 0x000fea0003800000 */
[----:B------:R-:W0:Y:S02]  /*0f40*/  LDC.64 R4, c[0x0][0x598] ;  /* 0x00016600ff047b82 */ /* 0x000e240000000a00 */
[----:B0-----:R-:W2:Y:S02]  /*0f50*/  LDG.E.64 R4, desc[UR36][R4.64] ;  /* 0x0000002404047981 */ /* 0x001ea4000c1e1b00 */
[----:B--2---:R-:W-:-:S04]  /*0f60*/  ISETP.NE.U32.AND P0, PT, R4, RZ, PT ;  /* 0x000000ff0400720c */ /* 0x004fc80003f05070 */
[----:B------:R-:W-:-:S13]  /*0f70*/  ISETP.NE.AND.EX P0, PT, R5, RZ, PT, P0 ;  /* 0x000000ff0500720c */ /* 0x000fda0003f05300 */
[----:B------:R-:W-:Y:S05]  /*0f80*/  @!P0 BRA `(.L_x_11) ;  /* 0x0000000000088947 */ /* 0x000fea0003800000 */
[----:B------:R0:W5:Y:S01]  /*0f90*/  LD.E R155, desc[UR36][R4.64] ;  /* 0x00000024049b7980 */ /* 0x000162000c101900 */
[----:B------:R-:W-:Y:S05]  /*0fa0*/  BRA `(.L_x_12) ;  /* 0x0000000000247947 */ /* 0x000fea0003800000 */
.L_x_11:
[----:B------:R-:W-:Y:S02]  /*0fb0*/  ULDC.64 UR4, c[0x0][0x588] ;  /* 0x0001620000047ab9 */ /* 0x000fe40000000a00 */
[----:B------:R-:W-:-:S04]  /*0fc0*/  ISETP.NE.U32.AND P0, PT, RZ, UR4, PT ;  /* 0x00000004ff007c0c */ /* 0x000fc8000bf05070 */
[----:B------:R-:W-:-:S13]  /*0fd0*/  ISETP.NE.AND.EX P0, PT, RZ, UR5, PT, P0 ;  /* 0x00000005ff007c0c */ /* 0x000fda000bf05300 */
[----:B------:R-:W-:Y:S05]  /*0fe0*/  @!P0 BRA `(.L_x_13) ;  /* 0x00000000000c8947 */ /* 0x000fea0003800000 */
[----:B------:R-:W0:Y:S02]  /*0ff0*/  LDC.64 R4, c[0x0][0x588] ;  /* 0x00016200ff047b82 */ /* 0x000e240000000a00 */
[----:B0-----:R1:W5:Y:S01]  /*1000*/  LDG.E R155, desc[UR36][R4.64] ;  /* 0x00000024049b7981 */ /* 0x001362000c1e1900 */
[----:B------:R-:W-:Y:S05]  /*1010*/  BRA `(.L_x_12) ;  /* 0x0000000000087947 */ /* 0x000fea0003800000 */
.L_x_13:
[----:B------:R-:W-:Y:S02]  /*1020*/  ULDC UR4, c[0x0][0x580] ;  /* 0x0001600000047ab9 */ /* 0x000fe40000000800 */
[----:B------:R-:W-:-:S07]  /*1030*/  IMAD.U32 R155, RZ, RZ, UR4 ;  /* 0x00000004ff9b7e24 */ /* 0x000fce000f8e00ff */
.L_x_12:
[----:B------:R-:W-:Y:S02]  /*1040*/  ULDC.64 UR4, c[0x0][0x5a0] ;  /* 0x0001680000047ab9 */ /* 0x000fe40000000a00 */
[----:B------:R-:W-:-:S04]  /*1050*/  ISETP.NE.U32.AND P0, PT, RZ, UR4, PT ;  /* 0x00000004ff007c0c */ /* 0x000fc8000bf05070 */
[----:B------:R-:W-:-:S13]  /*1060*/  ISETP.NE.AND.EX P0, PT, RZ, UR5, PT, P0 ;  /* 0x00000005ff007c0c */ /* 0x000fda000bf05300 */
[----:B------:R-:W-:Y:S05]  /*1070*/  @!P0 BRA `(.L_x_14) ;  /* 0x00000000001c8947 */ /* 0x000fea0003800000 */
[----:B01----:R-:W0:Y:S02]  /*1080*/  LDC.64 R4, c[0x0][0x5a0] ;  /* 0x00016800ff047b82 */ /* 0x003e240000000a00 */
[----:B0-----:R-:W2:Y:S02]  /*1090*/  LDG.E.64 R4, desc[UR36][R4.64] ;  /* 0x0000002404047981 */ /* 0x001ea4000c1e1b00 */
[----:B--2---:R-:W-:-:S04]  /*10a0*/  ISETP.NE.U32.AND P0, PT, R4, RZ, PT ;  /* 0x000000ff0400720c */ /* 0x004fc80003f05070 */
[----:B------:R-:W-:-:S13]  /*10b0*/  ISETP.NE.AND.EX P0, PT, R5, RZ, PT, P0 ;  /* 0x000000ff0500720c */ /* 0x000fda0003f05300 */
[----:B------:R-:W-:Y:S05]  /*10c0*/  @!P0 BRA `(.L_x_14) ;  /* 0x0000000000088947 */ /* 0x000fea0003800000 */
[----:B------:R0:W5:Y:S01]  /*10d0*/  LD.E R156, desc[UR36][R4.64] ;  /* 0x00000024049c7980 */ /* 0x000162000c101900 */
[----:B------:R-:W-:Y:S05]  /*10e0*/  BRA `(.L_x_15) ;  /* 0x0000000000247947 */ /* 0x000fea0003800000 */
.L_x_14:
[----:B------:R-:W-:Y:S02]  /*10f0*/  ULDC.64 UR4, c[0x0][0x590] ;  /* 0x0001640000047ab9 */ /* 0x000fe40000000a00 */
[----:B------:R-:W-:-:S04]  /*1100*/  ISETP.NE.U32.AND P0, PT, RZ, UR4, PT ;  /* 0x00000004ff007c0c */ /* 0x000fc8000bf05070 */
[----:B------:R-:W-:-:S13]  /*1110*/  ISETP.NE.AND.EX P0, PT, RZ, UR5, PT, P0 ;  /* 0x00000005ff007c0c */ /* 0x000fda000bf05300 */
[----:B------:R-:W-:Y:S05]  /*1120*/  @!P0 BRA `(.L_x_16) ;  /* 0x00000000000c8947 */ /* 0x000fea0003800000 */
[----:B------:R-:W2:Y:S02]  /*1130*/  LDC.64 R156, c[0x0][0x590] ;  /* 0x00016400ff9c7b82 */ /* 0x000ea40000000a00 */
[----:B--2---:R2:W5:Y:S01]  /*1140*/  LDG.E R156, desc[UR36][R156.64] ;  /* 0x000000249c9c7981 */ /* 0x004562000c1e1900 */
[----:B------:R-:W-:Y:S05]  /*1150*/  BRA `(.L_x_15) ;  /* 0x0000000000087947 */ /* 0x000fea0003800000 */
.L_x_16:
[----:B------:R-:W-:Y:S02]  /*1160*/  ULDC UR4, c[0x0][0x584] ;  /* 0x0001610000047ab9 */ /* 0x000fe40000000800 */
[----:B------:R-:W-:-:S07]  /*1170*/  IMAD.U32 R156, RZ, RZ, UR4 ;  /* 0x00000004ff9c7e24 */ /* 0x000fce000f8e00ff */
.L_x_15:
[----:B------:R-:W-:-:S13]  /*1180*/  LOP3.LUT P0, RZ, R0, 0xff, RZ, 0xc0, !PT ;  /* 0x000000ff00ff7812 */ /* 0x000fda000780c0ff */
[----:B------:R-:W-:Y:S05]  /*1190*/  @!P0 EXIT ;  /* 0x000000000000894d */ /* 0x000fea0003800000 */
[----:B------:R-:W-:Y:S01]  /*11a0*/  ULDC UR4, c[0x0][0x28c] ;  /* 0x0000a30000047ab9 */ /* 0x000fe20000000800 */
[----:B------:R-:W-:Y:S01]  /*11b0*/  UMOV UR38, URZ ;  /* 0x0000003f00267c82 */ /* 0x000fe20008000000 */
[----:B------:R-:W-:Y:S01]  /*11c0*/  UIADD3 UR4, UR4, 0x7f, URZ ;  /* 0x0000007f04047890 */ /* 0x000fe2000fffe03f */
[----:B------:R-:W-:-:S03]  /*11d0*/  UMOV UR39, URZ ;  /* 0x0000003f00277c82 */ /* 0x000fc60008000000 */
[----:B------:R-:W-:-:S04]  /*11e0*/  USHF.R.S32.HI UR5, URZ, 0x1f, UR4 ;  /* 0x0000001f3f057899 */ /* 0x000fc80008011404 */
[----:B------:R-:W-:-:S04]  /*11f0*/  ULEA.HI UR5, UR5, UR4, URZ, 0x7 ;  /* 0x0000000405057291 */ /* 0x000fc8000f8f383f */
[----:B------:R-:W-:-:S12]  /*1200*/  USHF.R.S32.HI UR40, URZ, 0x7, UR5 ;  /* 0x000000073f287899 */ /* 0x000fd80008011405 */
.L_x_296:
[----:B------:R-:W-:Y:S01]  /*1210*/  LOP3.LUT R0, R18, 0x80, RZ, 0xc0, !PT ;  /* 0x0000008012007812 */ /* 0x000fe200078ec0ff */
[----:B------:R-:W3:Y:S01]  /*1220*/  S2UR UR7, SR_CgaCtaId ;  /* 0x00000000000779c3 */ /* 0x000ee20000008800 */
[----:B------:R-:W-:Y:S02]  /*1230*/  UMOV UR6, 0x400 ;  /* 0x0000040000067882 */ /* 0x000fe40000000000 */
[----:B------:R-:W-:-:S06]  /*1240*/  SHF.R.U32.HI R0, RZ, 0x7, R0 ;  /* 0x00000007ff007819 */ /* 0x000fcc0000011600 */
[----:B----4-:R-:W4:Y:S01]  /*1250*/  SHFL.IDX PT, R0, R0, RZ, 0x1f ;  /* 0x00001fff00007589 */ /* 0x010f2200000e0000 */
[----:B---3--:R-:W-:Y:S01]  /*1260*/  ULEA UR6, UR7, UR6, 0x18 ;  /* 0x0000000607067291 */ /* 0x008fe2000f8ec03f */
[----:B----4-:R-:W-:-:S13]  /*1270*/  R2UR UR4, R0 ;  /* 0x00000000000472ca */ /* 0x010fda00000e0000 */
[----:B------:R-:W-:-:S04]  /*1280*/  ULEA.HI UR5, UR4, UR4, URZ, 0x1 ;  /* 0x0000000404057291 */ /* 0x000fc8000f8f083f */
[----:B------:R-:W-:-:S04]  /*1290*/  ULOP3.LUT UR5, UR5, 0x7fffe, URZ, 0xc0, !UPT ;  /* 0x0007fffe05057892 */ /* 0x000fc8000f8ec03f */
[----:B------:R-:W-:-:S03]  /*12a0*/  UIADD3 UR5, UR4, -UR5, URZ ;  /* 0x8000000504057290 */ /* 0x000fc6000fffe03f */
[----:B------:R-:W-:Y:S01]  /*12b0*/  ULDC UR4, c[0x0][0x28c] ;  /* 0x0000a30000047ab9 */ /* 0x000fe20000000800 */
[----:B------:R-:W-:Y:S01]  /*12c0*/  ULEA UR5, UR5, UR6, 0xd ;  /* 0x0000000605057291 */ /* 0x000fe2000f8e683f */
[----:B------:R-:W-:-:S03]  /*12d0*/  ISETP.LT.AND P0, PT, RZ, UR4, PT ;  /* 0x00000004ff007c0c */ /* 0x000fc6000bf01270 */
[----:B------:R-:W-:-:S04]  /*12e0*/  UIADD3 UR5, UR5, 0x100, URZ ;  /* 0x0000010005057890 */ /* 0x000fc8000fffe03f */
[----:B------:R-:W-:-:S04]  /*12f0*/  USHF.R.U32.HI UR5, URZ, 0x4, UR5 ;  /* 0x000000043f057899 */ /* 0x000fc80008011605 */
[----:B------:R-:W-:-:S04]  /*1300*/  ULOP3.LUT UR5, UR5, 0x3fff, URZ, 0xc0, !UPT ;  /* 0x00003fff05057892 */ /* 0x000fc8000f8ec03f */
[----:B------:R-:W-:Y:S01]  /*1310*/  ULOP3.LUT UR41, UR5, 0x10000, URZ, 0xfc, !UPT ;  /* 0x0001000005297892 */ /* 0x000fe2000f8efc3f */
[----:B01----:R-:W-:Y:S11]  /*1320*/  @P0 BRA `(.L_x_17) ;  /* 0x0000000000400947 */ /* 0x003ff60003800000 */
[----:B------:R-:W-:Y:S01]  /*1330*/  MOV R0, 0x0 ;  /* 0x0000000000007802 */ /* 0x000fe20000000f00 */
[----:B------:R-:W-:Y:S01]  /*1340*/  ULDC.64 UR4, c[0x4][0x68] ;  /* 0x01001a0000047ab9 */ /* 0x000fe20000000a00 */
[----:B------:R-:W-:Y:S01]  /*1350*/  ULDC.64 UR6, c[0x4][0x8] ;  /* 0x0100020000067ab9 */ /* 0x000fe20000000a00 */
[----:B01----:R-:W-:Y:S01]  /*1360*/  IMAD.U32 R4, RZ, RZ, UR4 ;  /* 0x00000004ff047e24 */ /* 0x003fe2000f8e00ff */
[----:B------:R0:W1:Y:S01]  /*1370*/  LDC.64 R14, c[0x4][R0] ;  /* 0x01000000000e7b82 */ /* 0x0000620000000a00 */
[----:B------:R-:W-:Y:S01]  /*1380*/  IMAD.U32 R5, RZ, RZ, UR5 ;  /* 0x00000005ff057e24 */ /* 0x000fe2000f8e00ff */
[----:B------:R-:W-:Y:S01]  /*1390*/  ULDC.64 UR4, c[0x4][0x70] ;  /* 0x01001c0000047ab9 */ /* 0x000fe20000000a00 */
[----:B------:R-:W-:Y:S02]  /*13a0*/  IMAD.U32 R10, RZ, RZ, UR6 ;  /* 0x00000006ff0a7e24 */ /* 0x000fe4000f8e00ff */
[----:B------:R-:W-:Y:S02]  /*13b0*/  IMAD.U32 R6, RZ, RZ, UR4 ;  /* 0x00000004ff067e24 */ /* 0x000fe4000f8e00ff */
[----:B------:R-:W-:-:S02]  /*13c0*/  IMAD.U32 R7, RZ, RZ, UR5 ;  /* 0x00000005ff077e24 */ /* 0x000fc4000f8e00ff */
[----:B------:R-:W-:Y:S02]  /*13d0*/  IMAD.U32 R11, RZ, RZ, UR7 ;  /* 0x00000007ff0b7e24 */ /* 0x000fe4000f8e00ff */
[----:B------:R-:W-:Y:S02]  /*13e0*/  IMAD.MOV.U32 R8, RZ, RZ, 0x1e1 ;  /* 0x000001e1ff087424 */ /* 0x000fe400078e00ff */
[----:B------:R-:W-:Y:S02]  /*13f0*/  IMAD.MOV.U32 R12, RZ, RZ, 0x1 ;  /* 0x00000001ff0c7424 */ /* 0x000fe400078e00ff */
[----:B0-----:R-:W-:-:S07]  /*1400*/  IMAD.MOV.U32 R13, RZ, RZ, RZ ;  /* 0x000000ffff0d7224 */ /* 0x001fce00078e00ff */
[----:B------:R-:W-:-:S07]  /*1410*/  LEPC R20, `(.L_x_17) ;  /* 0x000000001014794e */ /* 0x000fce0000000000 */
[----:B-12--5:R-:W-:Y:S05]  /*1420*/  CALL.ABS.NOINC R14 ;  /* 0x000000000e007343 */ /* 0x026fea0003c00000 */
.L_x_17:
[----:B------:R-:W-:-:S04]  /*1430*/  LOP3.LUT R0, R19, 0x1, RZ, 0xfc, !PT ;  /* 0x0000000113007812 */ /* 0x000fc800078efcff */
[----:B------:R-:W-:-:S13]  /*1440*/  ISETP.NE.AND P0, PT, R0, 0x3, PT ;  /* 0x000000030000780c */ /* 0x000fda0003f05270 */
[----:B------:R-:W-:Y:S05]  /*1450*/  @!P0 BRA `(.L_x_18) ;  /* 0x0000000000048947 */ /* 0x000fea0003800000 */
[----:B------:R-:W-:Y:S01]  /*1460*/  BPT.TRAP 0x1 ;  /* 0x000000040000795c */ /* 0x000fe20000300000 */
.L_x_18:
[----:B------:R-:W3:Y:S01]  /*1470*/  S2UR UR5, SR_CgaCtaId ;  /* 0x00000000000579c3 */ /* 0x000ee20000008800 */
[----:B------:R-:W-:Y:S01]  /*1480*/  UMOV UR4, 0x400 ;  /* 0x0000040000047882 */ /* 0x000fe20000000000 */
[----:B------:R-:W-:Y:S02]  /*1490*/  IMAD.U32 R0, RZ, RZ, UR38 ;  /* 0x00000026ff007e24 */ /* 0x000fe4000f8e00ff */
[----:B------:R-:W-:-:S03]  /*14a0*/  IMAD.U32 R3, RZ, RZ, UR39 ;  /* 0x00000027ff037e24 */ /* 0x000fc6000f8e00ff */
[----:B------:R-:W-:Y:S01]  /*14b0*/  SHF.L.U32 R0, R0, 0x1f, RZ ;  /* 0x0000001f00007819 */ /* 0x000fe200000006ff */
[----:B---3--:R-:W-:-:S06]  /*14c0*/  ULEA UR4, UR5, UR4, 0x18 ;  /* 0x0000000405047291 */ /* 0x008fcc000f8ec03f */
[----:B------:R-:W-:-:S04]  /*14d0*/  IMAD.U32 R6, RZ, RZ, UR4 ;  /* 0x00000004ff067e24 */ /* 0x000fc8000f8e00ff */
[----:B------:R-:W-:-:S04]  /*14e0*/  IMAD R3, R3, 0x8, R6 ;  /* 0x0000000803037824 */ /* 0x000fc800078e0206 */
[----:B------:R3:W4:Y:S01]  /*14f0*/  SYNCS.PHASECHK.TRANS64.TRYWAIT P1, [R3+URZ], R0 ;  /* 0x00000000030075a7 */ /* 0x000722000802017f */
[----:B------:R-:W-:Y:S05]  /*1500*/  @!P0 BRA `(.L_x_19) ;  /* 0x0000000000048947 */ /* 0x000fea0003800000 */
[----:B------:R-:W-:Y:S01]  /*1510*/  BPT.TRAP 0x1 ;  /* 0x000000040000795c */ /* 0x000fe20000300000 */
.L_x_19:
[----:B----4-:R-:W-:Y:S05]  /*1520*/  @P1 BRA `(.L_x_20) ;  /* 0x0000000000081947 */ /* 0x010fea0003800000 */
[----:B------:R-:W4:Y:S02]  /*1530*/  SYNCS.PHASECHK.TRANS64.TRYWAIT P1, [R3+URZ], R0 ;  /* 0x00000000030075a7 */ /* 0x000f24000802017f */
[----:B----4-:R-:W-:Y:S05]  /*1540*/  @!P1 BRA `(.L_x_21) ;  /* 0x0000008c00a89947 */ /* 0x010fea0003800000 */
.L_x_20:
[----:B------:R-:W-:-:S04]  /*1550*/  UISETP.LT.AND UP0, UPT, UR40, 0x1, UPT ;  /* 0x000000012800788c */ /* 0x000fc8000bf01270 */
[----:B------:R-:W-:-:S06]  /*1560*/  USEL UR4, UR40, 0x1, UP0 ;  /* 0x0000000128047887 */ /* 0x000fcc0008000000 */
[----:B---34-:R-:W-:Y:S01]  /*1570*/  IMAD.U32 R0, RZ, RZ, UR4 ;  /* 0x00000004ff007e24 */ /* 0x018fe2000f8e00ff */
[----:B------:R-:W-:Y:S05]  /*1580*/  WARPSYNC.ALL ;  /* 0x0000000000007948 */ /* 0x000fea0003800000 */
[----:B------:R-:W-:-:S04]  /*1590*/  IADD3 R0, -R0, UR40, RZ ;  /* 0x0000002800007c10 */ /* 0x000fc8000fffe1ff */
[----:B------:R-:W-:Y:S02]  /*15a0*/  ISETP.GE.AND P1, PT, R0, 0x1, PT ;  /* 0x000000010000780c */ /* 0x000fe40003f26270 */
[----:B------:R-:W-:Y:S01]  /*15b0*/  R2UR UR4, R6 ;  /* 0x00000000060472ca */ /* 0x000fe200000e0000 */
[----:B------:R-:W-:Y:S01]  /*15c0*/  UIMAD UR5, UR39, 0x600, UR41 ;  /* 0x00000600270578a4 */ /* 0x000fe2000f8e0229 */
[----:B------:R-:W-:Y:S01]  /*15d0*/  WARPGROUP.ARRIVE ;  /* 0x00000000000079c5 */ /* 0x000fe20000000000 */
[----:B------:R-:W-:Y:S01]  /*15e0*/  UMOV UR9, 0x40000040 ;  /* 0x4000004000097882 */ /* 0x000fe20000000000 */
[----:B------:R-:W-:-:S04]  /*15f0*/  UMOV UR11, 0x40000040 ;  /* 0x40000040000b7882 */ /* 0x000fc80000000000 */
[----:B------:R-:W-:-:S05]  /*1600*/  UMOV UR8, UR5 ;  /* 0x0000000500087c82 */ /* 0x000fca0008000000 */
[----:B------:R-:W-:-:S04]  /*1610*/  UIADD3 UR4, UR4, 0x1e100, URZ ;  /* 0x0001e10004047890 */ /* 0x000fc8000fffe03f */
[----:B------:R-:W-:-:S04]  /*1620*/  USHF.R.U32.HI UR4, URZ, 0x4, UR4 ;  /* 0x000000043f047899 */ /* 0x000fc80008011604 */
[----:B------:R-:W-:-:S04]  /*1630*/  ULOP3.LUT UR4, UR4, 0x3fff, URZ, 0xc0, !UPT ;  /* 0x00003fff04047892 */ /* 0x000fc8000f8ec03f */
[----:B------:R-:W-:-:S04]  /*1640*/  ULOP3.LUT UR4, UR4, 0x10000, URZ, 0xfc, !UPT ;  /* 0x0001000004047892 */ /* 0x000fc8000f8efc3f */
[----:B------:R-:W-:-:S07]  /*1650*/  ULEA UR6, UR39, UR4, 0xa ;  /* 0x0000000427067291 */ /* 0x000fce000f8e503f */
[----:B------:R-:W-:Y:S02]  /*1660*/  UMOV UR10, UR6 ;  /* 0x00000006000a7c82 */ /* 0x000fe40008000000 */
[----:B------:R-:W-:Y:S01]  /*1670*/  IGMMA.64x128x32.S8.S8 R88, gdesc[UR8], RZ, !UPT, gsb0 ;  /* 0x03600000085879f1 */ /* 0x000fe2000c0410ff */
[----:B------:R-:W-:Y:S01]  /*1680*/  UIADD3 UR8, UR5, 0x400, URZ ;  /* 0x0000040005087890 */ /* 0x000fe2000fffe03f */
[----:B------:R-:W-:Y:S01]  /*1690*/  UMOV UR9, 0x40000040 ;  /* 0x4000004000097882 */ /* 0x000fe20000000000 */
[----:B------:R-:W-:Y:S02]  /*16a0*/  WARPGROUP.DEPBAR.LE gsb0, 0x0 ;  /* 0x00008000000079c5 */ /* 0x000fe40000010000 */
[----:B------:R-:W-:-:S06]  /*16b0*/  WARPGROUP.ARRIVE ;  /* 0x00000000000079c5 */ /* 0x000fcc0000000000 */
[----:B------:R-:W-:Y:S01]  /*16c0*/  IGMMA.64x128x32.S8.S8 R24, gdesc[UR8], RZ, !UPT, gsb0 ;  /* 0x03600000081879f1 */ /* 0x000fe2000c0410ff */
[----:B------:R-:W-:Y:S02]  /*16d0*/  UIADD3 UR8, UR5, 0x2, URZ ;  /* 0x0000000205087890 */ /* 0x000fe4000fffe03f */
[----:B------:R-:W-:Y:S01]  /*16e0*/  UIADD3 UR10, UR6, 0x2, URZ ;  /* 0x00000002060a7890 */ /* 0x000fe2000fffe03f */
[----:B------:R-:W-:Y:S01]  /*16f0*/  UMOV UR9, 0x40000040 ;  /* 0x4000004000097882 */ /* 0x000fe20000000000 */
[----:B------:R-:W-:Y:S01]  /*1700*/  UMOV UR11, 0x40000040 ;  /* 0x40000040000b7882 */ /* 0x000fe20000000000 */
[----:B------:R-:W-:Y:S02]  /*1710*/  WARPGROUP.DEPBAR.LE gsb0, 0x0 ;  /* 0x00008000000079c5 */ /* 0x000fe40000010000 */
[----:B------:R-:W-:-:S06]  /*1720*/  WARPGROUP.ARRIVE ;  /* 0x00000000000079c5 */ /* 0x000fcc0000000000 */
[----:B------:R-:W-:Y:S01]  /*1730*/  IGMMA.64x128x32.S8.S8 R88, gdesc[UR8], R88, gsb0 ;  /* 0x03600000085879f1 */ /* 0x000fe20008041058 */
[----:B------:R-:W-:Y:S01]  /*1740*/  UIADD3 UR8, UR5, 0x402, URZ ;  /* 0x0000040205087890 */ /* 0x000fe2000fffe03f */
[----:B------:R-:W-:Y:S01]  /*1750*/  UMOV UR9, 0x40000040 ;  /* 0x4000004000097882 */ /* 0x000fe20000000000 */
[----:B------:R-:W-:Y:S02]  /*1760*/  WARPGROUP.DEPBAR.LE gsb0, 0x0 ;  /* 0x00008000000079c5 */ /* 0x000fe40000010000 */
[----:B------:R-:W-:-:S06]  /*1770*/  WARPGROUP.ARRIVE ;  /* 0x00000000000079c5 */ /* 0x000fcc0000000000 */
[----:B------:R-:W-:Y:S01]  /*1780*/  IGMMA.64x128x32.S8.S8 R24, gdesc[UR8], R24, gsb0 ;  /* 0x03600000081879f1 */ /* 0x000fe20008041018 */
        /* <DEDUP_REMOVED lines=23> */
[----:B------:R-:W-:Y:S03]  /*1900*/  IGMMA.64x128x32.S8.S8 R24, gdesc[UR8], R24, gsb0 ;  /* 0x03600000081879f1 */ /* 0x000fe60008041018 */
[----:B------:R-:W-:Y:S02]  /*1910*/  WARPGROUP.DEPBAR.LE gsb0, 0x0 ;  /* 0x00008000000079c5 */ /* 0x000fe40000010000 */
[----:B------:R-:W-:Y:S05]  /*1920*/  @!P1 BRA `(.L_x_22) ;  /* 0x0000000400749947 */ /* 0x000fea0003800000 */
[----:B------:R-:W-:Y:S02]  /*1930*/  UIADD3 UR5, UR39, 0x1, URZ ;  /* 0x0000000127057890 */ /* 0x000fe4000fffe03f */
[----:B------:R-:W-:Y:S02]  /*1940*/  IMAD.U32 R3, RZ, RZ, UR39 ;  /* 0x00000027ff037e24 */ /* 0x000fe4000f8e00ff */
[----:B------:R-:W-:-:S04]  /*1950*/  UISETP.NE.AND UP0, UPT, UR5, 0x5, UPT ;  /* 0x000000050500788c */ /* 0x000fc8000bf05270 */
[----:B------:R-:W-:Y:S02]  /*1960*/  USEL UR6, URZ, 0x1, UP0 ;  /* 0x000000013f067887 */ /* 0x000fe40008000000 */
[----:B------:R-:W-:Y:S02]  /*1970*/  USEL UR5, UR5, URZ, UP0 ;  /* 0x0000003f05057287 */ /* 0x000fe40008000000 */
[----:B------:R-:W-:-:S06]  /*1980*/  ULOP3.LUT UR6, UR38, UR6, URZ, 0x3c, !UPT ;  /* 0x0000000626067292 */ /* 0x000fcc000f8e3c3f */
[----:B------:R-:W-:-:S07]  /*1990*/  IMAD.U32 R7, RZ, RZ, UR6 ;  /* 0x00000006ff077e24 */ /* 0x000fce000f8e00ff */
.L_x_29:
[----:B------:R-:W-:Y:S05]  /*19a0*/  @!P0 BRA `(.L_x_23) ;  /* 0x0000000000048947 */ /* 0x000fea0003800000 */
[----:B------:R-:W-:Y:S01]  /*19b0*/  BPT.TRAP 0x1 ;  /* 0x000000040000795c */ /* 0x000fe20000300000 */
.L_x_23:
[----:B------:R-:W3:Y:S01]  /*19c0*/  S2UR UR7, SR_CgaCtaId ;  /* 0x00000000000779c3 */ /* 0x000ee20000008800 */
[----:B------:R-:W-:Y:S01]  /*19d0*/  UMOV UR6, 0x400 ;  /* 0x0000040000067882 */ /* 0x000fe20000000000 */
[----:B01----:R-:W-:Y:S01]  /*19e0*/  IMAD.U32 R5, RZ, RZ, UR5 ;  /* 0x00000005ff057e24 */ /* 0x003fe2000f8e00ff */
[----:B------:R-:W-:Y:S01]  /*19f0*/  SHF.L.U32 R4, R7, 0x1f, RZ ;  /* 0x0000001f07047819 */ /* 0x000fe200000006ff */
[----:B---3--:R-:W-:-:S06]  /*1a00*/  ULEA UR6, UR7, UR6, 0x18 ;  /* 0x0000000607067291 */ /* 0x008fcc000f8ec03f */
[----:B------:R-:W-:-:S04]  /*1a10*/  IMAD.U32 R6, RZ, RZ, UR6 ;  /* 0x00000006ff067e24 */ /* 0x000fc8000f8e00ff */
[----:B------:R-:W-:-:S04]  /*1a20*/  IMAD R5, R5, 0x8, R6 ;  /* 0x0000000805057824 */ /* 0x000fc800078e0206 */
[----:B------:R0:W1:Y:S01]  /*1a30*/  SYNCS.PHASECHK.TRANS64.TRYWAIT P1, [R5+URZ], R4 ;  /* 0x00000004050075a7 */ /* 0x000062000802017f */
[----:B------:R-:W-:Y:S05]  /*1a40*/  @!P0 BRA `(.L_x_24) ;  /* 0x0000000000048947 */ /* 0x000fea0003800000 */
[----:B------:R-:W-:Y:S01]  /*1a50*/  BPT.TRAP 0x1 ;  /* 0x000000040000795c */ /* 0x000fe20000300000 */
.L_x_24:
[----:B-1----:R-:W-:Y:S05]  /*1a60*/  @P1 BRA `(.L_x_25) ;  /* 0x0000000000081947 */ /* 0x002fea0003800000 */
[----:B------:R-:W1:Y:S02]  /*1a70*/  SYNCS.PHASECHK.TRANS64.TRYWAIT P1, [R5+URZ], R4 ;  /* 0x00000004050075a7 */ /* 0x000e64000802017f */
[----:B-1----:R-:W-:Y:S05]  /*1a80*/  @!P1 BRA `(.L_x_26) ;  /* 0x00000088006c9947 */ /* 0x002fea0003800000 */
.L_x_25:
[----:B------:R-:W-:Y:S01]  /*1a90*/  UIMAD UR6, UR5, 0x600, UR41 ;  /* 0x00000600050678a4 */ /* 0x000fe2000f8e0229 */
[----:B------:R-:W-:Y:S01]  /*1aa0*/  WARPGROUP.ARRIVE ;  /* 0x00000000000079c5 */ /* 0x000fe20000000000 */
[----:B------:R-:W-:Y:S01]  /*1ab0*/  ULEA UR7, UR5, UR4, 0xa ;  /* 0x0000000405077291 */ /* 0x000fe2000f8e503f */
[----:B------:R-:W-:Y:S01]  /*1ac0*/  UMOV UR9, 0x40000040 ;  /* 0x4000004000097882 */ /* 0x000fe20000000000 */
[----:B------:R-:W-:-:S03]  /*1ad0*/  UMOV UR11, 0x40000040 ;  /* 0x40000040000b7882 */ /* 0x000fc60000000000 */
[----:B------:R-:W-:Y:S02]  /*1ae0*/  UMOV UR8, UR6 ;  /* 0x0000000600087c82 */ /* 0x000fe40008000000 */
[----:B------:R-:W-:Y:S02]  /*1af0*/  UMOV UR10, UR7 ;  /* 0x00000007000a7c82 */ /* 0x000fe40008000000 */
        /* <DEDUP_REMOVED lines=44> */
[----:B------:R-:W-:Y:S01]  /*1dc0*/  BPT.TRAP 0x1 ;  /* 0x000000040000795c */ /* 0x000fe20000300000 */
.L_x_27:
[----:B------:R-:W-:-:S13]  /*1dd0*/  ISETP.NE.AND P1, PT, R23, RZ, PT ;  /* 0x000000ff1700720c */ /* 0x000fda0003f25270 */
[----:B01----:R-:W-:-:S04]  /*1de0*/  @P1 IMAD R4, R3, 0x8, R6 ;  /* 0x0000000803041824 */ /* 0x003fc800078e0206 */
[----:B------:R-:W-:-:S05]  /*1df0*/  @P1 VIADD R5, R4, 0x28 ;  /* 0x0000002804051836 */ /* 0x000fca0000000000 */
[----:B------:R-:W-:-:S04]  /*1e00*/  @P1 PRMT R5, R152, 0x654, R5 ;  /* 0x0000065498051816 */ /* 0x000fc80000000005 */
[----:B------:R0:W-:Y:S01]  /*1e10*/  @P1 SYNCS.ARRIVE.TRANS64.RED.A1T0 RZ, [R5+URZ], RZ ;  /* 0x000000ff05ff19a7 */ /* 0x0001e2000810043f */
[----:B------:R-:W-:-:S13]  /*1e20*/  ISETP.GT.U32.AND P1, PT, R19, 0x1, PT ;  /* 0x000000011300780c */ /* 0x000fda0003f24070 */
[----:B0-----:R-:W-:Y:S05]  /*1e30*/  @P1 BRA `(.L_x_28) ;  /* 0x0000000000041947 */ /* 0x001fea0003800000 */
[----:B------:R-:W-:Y:S01]  /*1e40*/  BPT.TRAP 0x1 ;  /* 0x000000040000795c */ /* 0x000fe20000300000 */
.L_x_28:
[----:B------:R-:W-:Y:S01]  /*1e50*/  UIADD3 UR5, UR5, 0x1, URZ ;  /* 0x0000000105057890 */ /* 0x000fe2000fffe03f */
[C---:B------:R-:W-:Y:S01]  /*1e60*/  ISETP.GT.AND P2, PT, R0.reuse, 0x1, PT ;  /* 0x000000010000780c */ /* 0x040fe20003f44270 */
[----:B------:R-:W-:Y:S02]  /*1e70*/  VIADD R3, R3, 0x1 ;  /* 0x0000000103037836 */ /* 0x000fe40000000000 */
[----:B------:R-:W-:Y:S01]  /*1e80*/  UISETP.NE.AND UP0, UPT, UR5, 0x5, UPT ;  /* 0x000000050500788c */ /* 0x000fe2000bf05270 */
[----:B------:R-:W-:Y:S02]  /*1e90*/  VIADD R0, R0, 0xffffffff ;  /* 0xffffffff00007836 */ /* 0x000fe40000000000 */
[C---:B------:R-:W-:Y:S01]  /*1ea0*/  ISETP.NE.AND P1, PT, R3.reuse, 0x5, PT ;  /* 0x000000050300780c */ /* 0x040fe20003f25270 */
[----:B------:R-:W-:Y:S02]  /*1eb0*/  USEL UR6, URZ, 0x1, UP0 ;  /* 0x000000013f067887 */ /* 0x000fe40008000000 */
[----:B------:R-:W-:Y:S01]  /*1ec0*/  USEL UR5, UR5, URZ, UP0 ;  /* 0x0000003f05057287 */ /* 0x000fe20008000000 */
[----:B------:R-:W-:-:S03]  /*1ed0*/  SEL R3, R3, RZ, P1 ;  /* 0x000000ff03037207 */ /* 0x000fc60000800000 */
[----:B------:R-:W-:Y:S01]  /*1ee0*/  LOP3.LUT R7, R7, UR6, RZ, 0x3c, !PT ;  /* 0x0000000607077c12 */ /* 0x000fe2000f8e3cff */
[----:B------:R-:W-:Y:S07]  /*1ef0*/  @P2 BRA `(.L_x_29) ;  /* 0xfffffff800a82947 */ /* 0x000fee000383ffff */
.L_x_22:
[----:B------:R-:W3:Y:S02]  /*1f00*/  LDC R0, c[0x0][0x28c] ;  /* 0x0000a300ff007b82 */ /* 0x000ee40000000800 */
[----:B---3--:R-:W-:-:S13]  /*1f10*/  ISETP.GE.AND P1, PT, R0, 0x1, PT ;  /* 0x000000010000780c */ /* 0x008fda0003f26270 */
[----:B------:R-:W-:Y:S05]  /*1f20*/  @!P1 BRA `(.L_x_30) ;  /* 0x0000000000509947 */ /* 0x000fea0003800000 */
[----:B------:R-:W-:Y:S05]  /*1f30*/  @!P0 BRA `(.L_x_31) ;  /* 0x0000000000048947 */ /* 0x000fea0003800000 */
[----:B------:R-:W-:Y:S01]  /*1f40*/  BPT.TRAP 0x1 ;  /* 0x000000040000795c */ /* 0x000fe20000300000 */
.L_x_31:
[----:B------:R-:W-:Y:S01]  /*1f50*/  ISETP.NE.AND P0, PT, R23, RZ, PT ;  /* 0x000000ff1700720c */ /* 0x000fe20003f05270 */
[----:B------:R-:W-:Y:S01]  /*1f60*/  BSSY B0, `(.L_x_32) ;  /* 0x000000e000007945 */ /* 0x000fe20003800000 */
[----:B------:R-:W-:-:S11]  /*1f70*/  ISETP.GT.U32.AND P1, PT, R19, 0x1, PT ;  /* 0x000000011300780c */ /* 0x000fd60003f24070 */
[----:B------:R-:W-:Y:S05]  /*1f80*/  @!P0 BRA `(.L_x_33) ;  /* 0x00000000002c8947 */ /* 0x000fea0003800000 */
[----:B------:R-:W-:-:S04]  /*1f90*/  UISETP.LT.AND UP0, UPT, UR40, 0x1, UPT ;  /* 0x000000012800788c */ /* 0x000fc8000bf01270 */
[----:B------:R-:W-:-:S04]  /*1fa0*/  USEL UR6, UR40, 0x1, UP0 ;  /* 0x0000000128067887 */ /* 0x000fc80008000000 */
[----:B------:R-:W-:-:S04]  /*1fb0*/  UIADD3 UR6, UR39, UR40, -UR6 ;  /* 0x0000002827067290 */ /* 0x000fc8000fffe806 */
[----:B------:R-:W-:-:S04]  /*1fc0*/  UIMAD.WIDE.U32 UR4, UR6, -0x33333333, URZ ;  /* 0xcccccccd060478a5 */ /* 0x000fc8000f8e003f */
[----:B------:R-:W-:-:S04]  /*1fd0*/  USHF.R.U32.HI UR4, URZ, 0x2, UR5 ;  /* 0x000000023f047899 */ /* 0x000fc80008011605 */
[----:B------:R-:W-:-:S06]  /*1fe0*/  UIMAD UR6, UR4, -0x5, UR6 ;  /* 0xfffffffb040678a4 */ /* 0x000fcc000f8e0206 */
[----:B------:R-:W-:-:S04]  /*1ff0*/  IMAD.U32 R3, RZ, RZ, UR6 ;  /* 0x00000006ff037e24 */ /* 0x000fc8000f8e00ff */
[----:B------:R-:W-:-:S04]  /*2000*/  IMAD R0, R3, 0x8, R6 ;  /* 0x0000000803007824 */ /* 0x000fc800078e0206 */
[----:B------:R-:W-:-:S05]  /*2010*/  VIADD R3, R0, 0x28 ;  /* 0x0000002800037836 */ /* 0x000fca0000000000 */
[----:B------:R-:W-:-:S04]  /*2020*/  PRMT R3, R152, 0x654, R3 ;  /* 0x0000065498037816 */ /* 0x000fc80000000003 */
[----:B------:R3:W-:Y:S03]  /*2030*/  SYNCS.ARRIVE.TRANS64.RED.A1T0 RZ, [R3+URZ], RZ ;  /* 0x000000ff03ff79a7 */ /* 0x0007e6000810043f */
.L_x_33:
[----:B------:R-:W-:Y:S05]  /*2040*/  BSYNC B0 ;  /* 0x0000000000007941 */ /* 0x000fea0003800000 */
.L_x_32:
[----:B------:R-:W-:Y:S05]  /*2050*/  @P1 BRA `(.L_x_30) ;  /* 0x0000000000041947 */ /* 0x000fea0003800000 */
[----:B------:R-:W-:Y:S01]  /*2060*/  BPT.TRAP 0x1 ;  /* 0x000000040000795c */ /* 0x000fe20000300000 */
.L_x_30:
[--C-:B------:R-:W-:Y:S01]  /*2070*/  SHF.R.U32.HI R0, RZ, 0x2, R18.reuse ;  /* 0x00000002ff007819 */ /* 0x100fe20000011612 */
[----:B------:R-:W4:Y:S01]  /*2080*/  LDC R6, c[0x0][0x288] ;  /* 0x0000a200ff067b82 */ /* 0x000f220000000800 */
[----:B01----:R-:W-:Y:S01]  /*2090*/  SHF.R.U32.HI R5, RZ, 0x7, R18 ;  /* 0x00000007ff057819 */ /* 0x003fe20000011612 */
[----:B------:R-:W-:Y:S01]  /*20a0*/  UIADD3 UR39, UR40, UR39, URZ ;  /* 0x0000002728277290 */ /* 0x000fe2000fffe03f */
[----:B---3--:R-:W-:Y:S01]  /*20b0*/  LOP3.LUT R3, R0, 0x7, RZ, 0xc0, !PT ;  /* 0x0000000700037812 */ /* 0x008fe200078ec0ff */
[C---:B------:R-:W-:Y:S01]  /*20c0*/  IMAD.SHL.U32 R14, R18.reuse, 0x2, RZ ;  /* 0x00000002120e7824 */ /* 0x040fe200078e00ff */
[----:B------:R-:W-:Y:S01]  /*20d0*/  LOP3.LUT R0, R5, 0x1, RZ, 0xc0, !PT ;  /* 0x0000000105007812 */ /* 0x000fe200078ec0ff */
[----:B------:R-:W-:Y:S01]  /*20e0*/  UISETP.GT.U32.AND UP0, UPT, UR39, 0x4, UPT ;  /* 0x000000042700788c */ /* 0x000fe2000bf04070 */
[----:B------:R-:W-:Y:S01]  /*20f0*/  LOP3.LUT R4, R18, 0x60, RZ, 0xc0, !PT ;  /* 0x0000006012047812 */ /* 0x000fe200078ec0ff */
[----:B------:R-:W-:Y:S01]  /*2100*/  ULDC UR7, c[0x0][0x284] ;  /* 0x0000a10000077ab9 */ /* 0x000fe20000000800 */
[----:B------:R-:W-:Y:S01]  /*2110*/  UISETP.GE.U32.AND UP1, UPT, UR40, 0x5, UPT ;  /* 0x000000052800788c */ /* 0x000fe2000bf26070 */
[----:B------:R-:W-:Y:S01]  /*2120*/  IMAD.SHL.U32 R8, R0, 0x40, RZ ;  /* 0x0000004000087824 */ /* 0x000fe200078e00ff */
[----:B------:R-:W-:Y:S01]  /*2130*/  SHF.R.U32.HI R4, RZ, 0x1, R4 ;  /* 0x00000001ff047819 */ /* 0x000fe20000011604 */
[----:B------:R-:W-:Y:S01]  /*2140*/  UISETP.LT.U32.AND UP0, UPT, UR40, 0x5, UP0 ;  /* 0x000000052800788c */ /* 0x000fe20008701070 */
[----:B------:R-:W-:-:S02]  /*2150*/  ULDC.64 UR8, c[0x0][0x5d0] ;  /* 0x0001740000087ab9 */ /* 0x000fc40000000a00 */
[-CC-:B------:R-:W-:Y:S01]  /*2160*/  IADD3 R5, RZ, -R4.reuse, -R3.reuse ;  /* 0x80000004ff057210 */ /* 0x180fe20007ffe803 */
[----:B------:R-:W-:Y:S01]  /*2170*/  UIMAD.WIDE.U32 UR4, UR39, -0x33333333, URZ ;  /* 0xcccccccd270478a5 */ /* 0x000fe2000f8e003f */
[----:B------:R-:W-:Y:S01]  /*2180*/  LOP3.LUT R3, R8, 0x40, R3, 0xe2, !PT ;  /* 0x0000004008037812 */ /* 0x000fe200078ee203 */
[----:B------:R-:W-:Y:S01]  /*2190*/  IMAD R8, R153, 0xc0, RZ ;  /* 0x000000c099087824 */ /* 0x000fe200078e02ff */
[----:B------:R-:W-:Y:S01]  /*21a0*/  USEL UR6, URZ, 0x1, !UP0 ;  /* 0x000000013f067887 */ /* 0x000fe2000c000000 */
[----:B------:R-:W-:Y:S01]  /*21b0*/  IMAD R5, R0, -0x40, R5 ;  /* 0xffffffc000057824 */ /* 0x000fe200078e0205 */
[----:B------:R-:W-:Y:S01]  /*21c0*/  LOP3.LUT R4, R3, R4, RZ, 0xfc, !PT ;  /* 0x0000000403047212 */ /* 0x000fe200078efcff */
[----:B------:R-:W-:Y:S01]  /*21d0*/  IMAD.SHL.U32 R3, R154, 0x80, RZ ;  /* 0x000000809a037824 */ /* 0x000fe200078e00ff */
[----:B------:R-:W-:Y:S01]  /*21e0*/  SHF.R.S32.HI R154, RZ, 0x1f, R22 ;  /* 0x0000001fff9a7819 */ /* 0x000fe20000011416 */
[----:B------:R-:W-:Y:S01]  /*21f0*/  USHF.R.U32.HI UR4, URZ, 0x2, UR5 ;  /* 0x000000023f047899 */ /* 0x000fe20008011605 */
[----:B------:R-:W-:Y:S01]  /*2200*/  LOP3.LUT R0, R18, 0x3, RZ, 0xc0, !PT ;  /* 0x0000000312007812 */ /* 0x000fe200078ec0ff */
[----:B------:R-:W-:Y:S01]  /*2210*/  ULOP3.LUT UR38, UR38, UR6, URZ, 0x3c, !UPT ;  /* 0x0000000626267292 */ /* 0x000fe2000f8e3c3f */
[C---:B----4-:R-:W-:Y:S01]  /*2220*/  ISETP.GE.AND P0, PT, R3.reuse, R6, PT ;  /* 0x000000060300720c */ /* 0x050fe20003f06270 */
[----:B------:R-:W-:Y:S01]  /*2230*/  IMAD R7, R154, UR8, RZ ;  /* 0x000000089a077c24 */ /* 0x000fe2000f8e02ff */
[----:B------:R-:W-:Y:S01]  /*2240*/  LOP3.LUT R14, R3, 0x6, R14, 0xf8, !PT ;  /* 0x00000006030e7812 */ /* 0x000fe200078ef80e */
[----:B------:R-:W-:Y:S01]  /*2250*/  IMAD R10, R0, -0x2, R6 ;  /* 0xfffffffe000a7824 */ /* 0x000fe200078e0206 */
[----:B------:R-:W-:Y:S01]  /*2260*/  ISETP.GE.OR P0, PT, R8, UR7, P0 ;  /* 0x0000000708007c0c */ /* 0x000fe20008706670 */
[----:B------:R-:W-:Y:S01]  /*2270*/  IMAD R9, R22, UR9, R7 ;  /* 0x0000000916097c24 */ /* 0x000fe2000f8e0207 */
[--C-:B------:R-:W-:Y:S01]  /*2280*/  SHF.R.S32.HI R15, RZ, 0x1f, R14.reuse ;  /* 0x0000001fff0f7819 */ /* 0x100fe2000001140e */
[----:B------:R-:W-:Y:S01]  /*2290*/  UIMAD UR39, UR4, -0x5, UR39 ;  /* 0xfffffffb042778a4 */ /* 0x000fe2000f8e0227 */
[----:B------:R-:W-:Y:S01]  /*22a0*/  IADD3 R0, -R8, UR7, R5 ;  /* 0x0000000708007c10 */ /* 0x000fe2000fffe105 */
[----:B------:R-:W-:Y:S01]  /*22b0*/  IMAD.MOV.U32 R5, RZ, RZ, RZ ;  /* 0x000000ffff057224 */ /* 0x000fe200078e00ff */
[----:B------:R-:W-:Y:S01]  /*22c0*/  @UP1 ULOP3.LUT UR38, UR38, 0x1, UR4, 0x78, !UPT ;  /* 0x0000000126261892 */ /* 0x000fe2000f8e7804 */
[----:B------:R-:W-:-:S04]  /*22d0*/  IMAD.WIDE.U32 R6, R22, UR8, R14 ;  /* 0x0000000816067c25 */ /* 0x000fc8000f8e000e */
[----:B------:R-:W-:-:S04]  /*22e0*/  IMAD.WIDE R4, R153, 0xc0, R4 ;  /* 0x000000c099047825 */ /* 0x000fc800078e0204 */
[----:B------:R-:W-:Y:S02]  /*22f0*/  IMAD.IADD R7, R7, 0x1, R9 ;  /* 0x0000000107077824 */ /* 0x000fe400078e0209 */
[----:B------:R-:W-:Y:S02]  /*2300*/  IMAD.IADD R3, R10, 0x1, -R3 ;  /* 0x000000010a037824 */ /* 0x000fe400078e0a03 */
[----:B------:R-:W-:Y:S01]  /*2310*/  IMAD.MOV.U32 R153, RZ, RZ, -0x1 ;  /* 0xffffffffff997424 */ /* 0x000fe200078e00ff */
[----:B------:R-:W-:Y:S06]  /*2320*/  @P0 BRA `(.L_x_34) ;  /* 0x0000006000f40947 */ /* 0x000fec0003800000 */
[----:B------:R-:W0:Y:S01]  /*2330*/  LDC.64 R20, c[0x0][0x5c8] ;  /* 0x00017200ff147b82 */ /* 0x000e220000000a00 */
[----:B------:R-:W-:Y:S01]  /*2340*/  ULDC.64 UR4, c[0x0][0x5c0] ;  /* 0x0001700000047ab9 */ /* 0x000fe20000000a00 */
[----:B------:R-:W-:Y:S01]  /*2350*/  BSSY B0, `(.L_x_34) ;  /* 0x000063a000007945 */ /* 0x000fe20003800000 */
[-C--:B0-----:R-:W-:Y:S01]  /*2360*/  IMAD R8, R5, R20.reuse, RZ ;  /* 0x0000001405087224 */ /* 0x081fe200078e02ff */
[----:B------:R-:W-:Y:S01]  /*2370*/  SHF.L.U64.HI R13, R20, 0x3, R21 ;  /* 0x00000003140d7819 */ /* 0x000fe20000010215 */
[----:B------:R-:W-:-:S04]  /*2380*/  IMAD.WIDE.U32 R6, R4, R20, R6 ;  /* 0x0000001404067225 */ /* 0x000fc800078e0006 */
[----:B------:R-:W-:Y:S01]  /*2390*/  IMAD R9, R4, R21, R8 ;  /* 0x0000001504097224 */ /* 0x000fe200078e0208 */
[----:B------:R-:W-:Y:S01]  /*23a0*/  IADD3 R160, P0, R6, UR4, RZ ;  /* 0x0000000406a07c10 */ /* 0x000fe2000ff1e0ff */
[C---:B------:R-:W-:Y:S02]  /*23b0*/  IMAD.SHL.U32 R11, R20.reuse, 0x8, RZ ;  /* 0x00000008140b7824 */ /* 0x040fe400078e00ff */
[----:B------:R-:W-:Y:S01]  /*23c0*/  IMAD.IADD R9, R7, 0x1, R9 ;  /* 0x0000000107097824 */ /* 0x000fe200078e0209 */
[-C--:B------:R-:W-:Y:S02]  /*23d0*/  LEA R6, P2, R20, R160.reuse, 0x7 ;  /* 0x000000a014067211 */ /* 0x080fe400078438ff */
[----:B------:R-:W-:Y:S02]  /*23e0*/  IADD3 R8, P1, R11, R160, RZ ;  /* 0x000000a00b087210 */ /* 0x000fe40007f3e0ff */
[----:B------:R-:W-:Y:S02]  /*23f0*/  IADD3.X R161, R9, UR5, RZ, P0, !PT ;  /* 0x0000000509a17c10 */ /* 0x000fe400087fe4ff */
[----:B-----5:R-:W-:-:S02]  /*2400*/  ISETP.NE.AND P0, PT, R156, RZ, PT ;  /* 0x000000ff9c00720c */ /* 0x020fc40003f05270 */
[----:B------:R-:W-:Y:S01]  /*2410*/  LEA.HI.X R7, R20, R161, R21, 0x7, P2 ;  /* 0x000000a114077211 */ /* 0x000fe200010f3c15 */
[----:B------:R-:W-:Y:S01]  /*2420*/  IMAD.X R9, R13, 0x1, R161, P1 ;  /* 0x000000010d097824 */ /* 0x000fe200008e06a1 */
[----:B------:R-:W-:-:S05]  /*2430*/  IADD3 R10, P2, R11, R6, RZ ;  /* 0x000000060b0a7210 */ /* 0x000fca0007f5e0ff */
[----:B------:R-:W-:-:S04]  /*2440*/  IMAD.X R11, R13, 0x1, R7, P2 ;  /* 0x000000010d0b7824 */ /* 0x000fc800010e0607 */
[----:B------:R-:W-:Y:S05]  /*2450*/  @!P0 BRA `(.L_x_35) ;  /* 0x0000004800948947 */ /* 0x000fea0003800000 */
[----:B------:R-:W0:Y:S01]  /*2460*/  LDC.64 R158, c[0x0][0x5b0] ;  /* 0x00016c00ff9e7b82 */ /* 0x000e220000000a00 */
[----:B------:R-:W-:Y:S01]  /*2470*/  ULDC.64 UR4, c[0x0][0x5b8] ;  /* 0x00016e0000047ab9 */ /* 0x000fe20000000a00 */
[----:B------:R-:W-:Y:S01]  /*2480*/  ISETP.GE.AND P0, PT, R0, 0x1, PT ;  /* 0x000000010000780c */ /* 0x000fe20003f06270 */
[----:B------:R-:W-:Y:S01]  /*2490*/  IMAD R21, R154, UR4, RZ ;  /* 0x000000049a157c24 */ /* 0x000fe2000f8e02ff */
[----:B------:R-:W-:Y:S01]  /*24a0*/  BSSY B1, `(.L_x_36) ;  /* 0x0000010000017945 */ /* 0x000fe20003800000 */
[C---:B------:R-:W-:Y:S01]  /*24b0*/  IMAD.WIDE.U32 R14, R22.reuse, UR4, R14 ;  /* 0x00000004160e7c25 */ /* 0x040fe2000f8e000e */
[----:B------:R-:W-:Y:S02]  /*24c0*/  ISETP.LT.OR P3, PT, R3, 0x1, !P0 ;  /* 0x000000010300780c */ /* 0x000fe40004761670 */
[----:B------:R-:W1:Y:S01]  /*24d0*/  LDC.64 R12, c[0x0][0x5a8] ;  /* 0x00016a00ff0c7b82 */ /* 0x000e620000000a00 */
[----:B------:R-:W-:Y:S02]  /*24e0*/  IMAD R21, R22, UR5, R21 ;  /* 0x0000000516157c24 */ /* 0x000fe4000f8e0215 */
[----:B------:R-:W-:-:S02]  /*24f0*/  IMAD.MOV.U32 R20, RZ, RZ, R14 ;  /* 0x000000ffff147224 */ /* 0x000fc400078e000e */
[----:B------:R-:W-:Y:S02]  /*2500*/  IMAD.IADD R21, R15, 0x1, R21 ;  /* 0x000000010f157824 */ /* 0x000fe400078e0215 */
[-C--:B0-----:R-:W-:Y:S01]  /*2510*/  IMAD R22, R5, R158.reuse, RZ ;  /* 0x0000009e05167224 */ /* 0x081fe200078e02ff */
[----:B------:R-:W-:Y:S01]  /*2520*/  SHF.L.U64.HI R165, R158, 0x3, R159 ;  /* 0x000000039ea57819 */ /* 0x000fe2000001029f */
[----:B------:R-:W-:-:S04]  /*2530*/  IMAD.WIDE.U32 R162, R4, R158, R20 ;  /* 0x0000009e04a27225 */ /* 0x000fc800078e0014 */
[----:B------:R-:W-:Y:S01]  /*2540*/  IMAD R171, R4, R159, R22 ;  /* 0x0000009f04ab7224 */ /* 0x000fe200078e0216 */
[----:B-1----:R-:W-:Y:S01]  /*2550*/  IADD3 R162, P1, R162, R12, RZ ;  /* 0x0000000ca2a27210 */ /* 0x002fe20007f3e0ff */
[----:B------:R-:W-:-:S03]  /*2560*/  IMAD.SHL.U32 R164, R158, 0x8, RZ ;  /* 0x000000089ea47824 */ /* 0x000fc600078e00ff */
[----:B------:R-:W-:Y:S01]  /*2570*/  IADD3.X R163, R13, R163, R171, P1, !PT ;  /* 0x000000a30da37210 */ /* 0x000fe20000ffe4ab */
[----:B------:R-:W-:Y:S08]  /*2580*/  @P3 BRA `(.L_x_37) ;  /* 0x0000000000043947 */ /* 0x000ff00003800000 */
[----:B--2---:R0:W5:Y:S02]  /*2590*/  LDG.E.U8 R157, desc[UR36][R162.64] ;  /* 0x00000024a29d7981 */ /* 0x004164000c1e1100 */
.L_x_37:
[----:B------:R-:W-:Y:S05]  /*25a0*/  BSYNC B1 ;  /* 0x0000000000017941 */ /* 0x000fea0003800000 */
.L_x_36:
[----:B-----5:R-:W-:Y:S01]  /*25b0*/  LOP3.LUT R22, R157, 0xffff, RZ, 0xc0, !PT ;  /* 0x0000ffff9d167812 */ /* 0x020fe200078ec0ff */
[----:B------:R-:W-:Y:S01]  /*25c0*/  IMAD.WIDE.U32 R166, R4, R158, R164 ;  /* 0x0000009e04a67225 */ /* 0x000fe200078e00a4 */
[----:B------:R-:W-:Y:S01]  /*25d0*/  ISETP.LT.OR P4, PT, R3, 0x2, !P0 ;  /* 0x000000020300780c */ /* 0x000fe20004781670 */
[----:B------:R-:W-:Y:S01]  /*25e0*/  BSSY B1, `(.L_x_38) ;  /* 0x000000e000017945 */ /* 0x000fe20003800000 */
[----:B------:R-:W-:Y:S01]  /*25f0*/  PRMT R169, R22, 0x8880, RZ ;  /* 0x0000888016a97816 */ /* 0x000fe200000000ff */
[----:B------:R-:W-:Y:S01]  /*2600*/  IMAD.IADD R154, R171, 0x1, R167 ;  /* 0x00000001ab9a7824 */ /* 0x000fe200078e02a7 */
[----:B------:R-:W-:Y:S02]  /*2610*/  IADD3 R166, P2, P5, R14, R12, R166 ;  /* 0x0000000c0ea67210 */ /* 0x000fe40007d5e0a6 */
[----:B------:R-:W-:Y:S01]  /*2620*/  ISETP.GE.AND P1, PT, R0, 0x9, PT ;  /* 0x000000090000780c */ /* 0x000fe20003f26270 */
[----:B------:R-:W-:Y:S01]  /*2630*/  IMAD R22, R169, R156, RZ ;  /* 0x0000009ca9167224 */ /* 0x000fe200078e02ff */
[----:B------:R-:W-:-:S02]  /*2640*/  IADD3.X R167, R21, R13, R154, P2, P5 ;  /* 0x0000000d15a77210 */ /* 0x000fc400017ea49a */
[----:B------:R-:W-:Y:S01]  /*2650*/  ISETP.LT.OR P2, PT, R3, 0x1, !P1 ;  /* 0x000000010300780c */ /* 0x000fe20004f41670 */
[----:B------:R-:W-:-:S05]  /*2660*/  @!P3 IMAD R169, R88, R155, R22 ;  /* 0x0000009b58a9b224 */ /* 0x000fca00078e0216 */
[----:B------:R1:W-:Y:S01]  /*2670*/  @!P3 STG.E.U8 desc[UR36][R160.64], R169 ;  /* 0x000000a9a000b986 */ /* 0x0003e2000c101124 */
[----:B------:R-:W-:Y:S06]  /*2680*/  @P4 BRA `(.L_x_39) ;  /* 0x00000000000c4947 */ /* 0x000fec0003800000 */
[----:B--2---:R-:W1:Y:S02]  /*2690*/  LDG.E.U8 R157, desc[UR36][R162.64+0x1] ;  /* 0x00000124a29d7981 */ /* 0x004e64000c1e1100 */
[----:B-1----:R-:W-:-:S05]  /*26a0*/  PRMT R169, R157, 0x8880, RZ ;  /* 0x000088809da97816 */ /* 0x002fca00000000ff */
[----:B------:R-:W-:-:S07]  /*26b0*/  IMAD R22, R169, R156, RZ ;  /* 0x0000009ca9167224 */ /* 0x000fce00078e02ff */
.L_x_39:
[----:B------:R-:W-:Y:S05]  /*26c0*/  BSYNC B1 ;  /* 0x0000000000017941 */ /* 0x000fea0003800000 */
.L_x_38:
[----:B------:R-:W-:Y:S01]  /*26d0*/  @!P4 IMAD R89, R89, R155, R22 ;  /* 0x0000009b5959c224 */ /* 0x000fe200078e0216 */
[----:B------:R-:W-:Y:S04]  /*26e0*/  BSSY B1, `(.L_x_40) ;  /* 0x0000006000017945 */ /* 0x000fe80003800000 */
[----:B------:R3:W-:Y:S01]  /*26f0*/  @!P4 STG.E.U8 desc[UR36][R160.64+0x1], R89 ;  /* 0x00000159a000c986 */ /* 0x0007e2000c101124 */
[----:B------:R-:W-:Y:S05]  /*2700*/  @P2 BRA `(.L_x_41) ;  /* 0x00000000000c2947 */ /* 0x000fea0003800000 */
[----:B--2---:R-:W3:Y:S02]  /*2710*/  LDG.E.U8 R157, desc[UR36][R166.64] ;  /* 0x00000024a69d7981 */ /* 0x004ee4000c1e1100 */
[----:B---3--:R-:W-:-:S05]  /*2720*/  PRMT R89, R157, 0x8880, RZ ;  /* 0x000088809d597816 */ /* 0x008fca00000000ff */
[----:B------:R-:W-:-:S07]  /*2730*/  IMAD R22, R89, R156, RZ ;  /* 0x0000009c59167224 */ /* 0x000fce00078e02ff */
.L_x_41:
[----:B------:R-:W-:Y:S05]  /*2740*/  BSYNC B1 ;  /* 0x0000000000017941 */ /* 0x000fea0003800000 */
.L_x_40:
[C---:B------:R-:W-:Y:S01]  /*2750*/  ISETP.LT.OR P4, PT, R3.reuse, 0x2, !P1 ;  /* 0x000000020300780c */ /* 0x040fe20004f81670 */
[----:B---3--:R-:W-:Y:S01]  /*2760*/  @!P2 IMAD R89, R90, R155, R22 ;  /* 0x0000009b5a59a224 */ /* 0x008fe200078e0216 */
[----:B------:R-:W-:Y:S01]  /*2770*/  BSSY B1, `(.L_x_42) ;  /* 0x0000009000017945 */ /* 0x000fe20003800000 */
[C---:B------:R-:W-:Y:S02]  /*2780*/  ISETP.LT.OR P3, PT, R3.reuse, 0x9, !P0 ;  /* 0x000000090300780c */ /* 0x040fe40004761670 */
[C---:B------:R-:W-:Y:S01]  /*2790*/  ISETP.LT.OR P5, PT, R3.reuse, 0xa, !P0 ;  /* 0x0000000a0300780c */ /* 0x040fe200047a1670 */
[----:B------:R3:W-:Y:S01]  /*27a0*/  @!P2 STG.E.U8 desc[UR36][R8.64], R89 ;  /* 0x000000590800a986 */ /* 0x0007e2000c101124 */
[----:B------:R-:W-:-:S06]  /*27b0*/  ISETP.LT.OR P2, PT, R3, 0x9, !P1 ;  /* 0x000000090300780c */ /* 0x000fcc0004f41670 */
[----:B------:R-:W-:Y:S07]  /*27c0*/  @P4 BRA `(.L_x_43) ;  /* 0x00000000000c4947 */ /* 0x000fee0003800000 */
[----:B--2---:R-:W3:Y:S02]  /*27d0*/  LDG.E.U8 R157, desc[UR36][R166.64+0x1] ;  /* 0x00000124a69d7981 */ /* 0x004ee4000c1e1100 */
[----:B---3--:R-:W-:-:S05]  /*27e0*/  PRMT R89, R157, 0x8880, RZ ;  /* 0x000088809d597816 */ /* 0x008fca00000000ff */
[----:B------:R-:W-:-:S07]  /*27f0*/  IMAD R22, R89, R156, RZ ;  /* 0x0000009c59167224 */ /* 0x000fce00078e02ff */
.L_x_43:
[----:B------:R-:W-:Y:S05]  /*2800*/  BSYNC B1 ;  /* 0x0000000000017941 */ /* 0x000fea0003800000 */
.L_x_42:
[----:B------:R-:W-:Y:S01]  /*2810*/  @!P4 IMAD R91, R91, R155, R22 ;  /* 0x0000009b5b5bc224 */ /* 0x000fe200078e0216 */
[----:B------:R-:W-:Y:S04]  /*2820*/  BSSY B1, `(.L_x_44) ;  /* 0x0000006000017945 */ /* 0x000fe80003800000 */
[----:B------:R4:W-:Y:S01]  /*2830*/  @!P4 STG.E.U8 desc[UR36][R8.64+0x1], R91 ;  /* 0x0000015b0800c986 */ /* 0x0009e2000c101124 */
[----:B------:R-:W-:Y:S05]  /*2840*/  @P3 BRA `(.L_x_45) ;  /* 0x00000000000c3947 */ /* 0x000fea0003800000 */
[----:B--2---:R-:W3:Y:S02]  /*2850*/  LDG.E.U8 R157, desc[UR36][R162.64+0x8] ;  /* 0x00000824a29d7981 */ /* 0x004ee4000c1e1100 */
[----:B---3--:R-:W-:-:S05]  /*2860*/  PRMT R89, R157, 0x8880, RZ ;  /* 0x000088809d597816 */ /* 0x008fca00000000ff */
[----:B------:R-:W-:-:S07]  /*2870*/  IMAD R22, R89, R156, RZ ;  /* 0x0000009c59167224 */ /* 0x000fce00078e02ff */
.L_x_45:
[----:B------:R-:W-:Y:S05]  /*2880*/  BSYNC B1 ;  /* 0x0000000000017941 */ /* 0x000fea0003800000 */
.L_x_44:
[----:B---3--:R-:W-:Y:S01]  /*2890*/  @!P3 IMAD R89, R92, R155, R22 ;  /* 0x0000009b5c59b224 */ /* 0x008fe200078e0216 */
[----:B------:R-:W-:Y:S04]  /*28a0*/  BSSY B1, `(.L_x_46) ;  /* 0x0000006000017945 */ /* 0x000fe80003800000 */
[----:B------:R3:W-:Y:S01]  /*28b0*/  @!P3 STG.E.U8 desc[UR36][R160.64+0x8], R89 ;  /* 0x00000859a000b986 */ /* 0x0007e2000c101124 */
[----:B------:R-:W-:Y:S05]  /*28c0*/  @P5 BRA `(.L_x_47) ;  /* 0x00000000000c5947 */ /* 0x000fea0003800000 */
[----:B--2---:R-:W3:Y:S02]  /*28d0*/  LDG.E.U8 R157, desc[UR36][R162.64+0x9] ;  /* 0x00000924a29d7981 */ /* 0x004ee4000c1e1100 */
[----:B---3--:R-:W-:-:S05]  /*28e0*/  PRMT R89, R157, 0x8880, RZ ;  /* 0x000088809d597816 */ /* 0x008fca00000000ff */
[----:B------:R-:W-:-:S07]  /*28f0*/  IMAD R22, R89, R156, RZ ;  /* 0x0000009c59167224 */ /* 0x000fce00078e02ff */
.L_x_47:
[----:B------:R-:W-:Y:S05]  /*2900*/  BSYNC B1 ;  /* 0x0000000000017941 */ /* 0x000fea0003800000 */
.L_x_46:
[----:B------:R-:W-:Y:S01]  /*2910*/  @!P5 IMAD R93, R93, R155, R22 ;  /* 0x0000009b5d5dd224 */ /* 0x000fe200078e0216 */
[----:B------:R-:W-:Y:S04]  /*2920*/  BSSY B1, `(.L_x_48) ;  /* 0x0000006000017945 */ /* 0x000fe80003800000 */
[----:B------:R0:W-:Y:S01]  /*2930*/  @!P5 STG.E.U8 desc[UR36][R160.64+0x9], R93 ;  /* 0x0000095da000d986 */ /* 0x0001e2000c101124 */
[----:B------:R-:W-:Y:S05]  /*2940*/  @P2 BRA `(.L_x_49) ;  /* 0x00000000000c2947 */ /* 0x000fea0003800000 */
[----:B--2---:R-:W3:Y:S02]  /*2950*/  LDG.E.U8 R157, desc[UR36][R166.64+0x8] ;  /* 0x00000824a69d7981 */ /* 0x004ee4000c1e1100 */
[----:B---3--:R-:W-:-:S05]  /*2960*/  PRMT R89, R157, 0x8880, RZ ;  /* 0x000088809d597816 */ /* 0x008fca00000000ff */
[----:B------:R-:W-:-:S07]  /*2970*/  IMAD R22, R89, R156, RZ ;  /* 0x0000009c59167224 */ /* 0x000fce00078e02ff */
.L_x_49:
[----:B------:R-:W-:Y:S05]  /*2980*/  BSYNC B1 ;  /* 0x0000000000017941 */ /* 0x000fea0003800000 */
.L_x_48:
        /* <DEDUP_REMOVED lines=11> */
.L_x_51:
[----:B------:R-:W-:Y:S05]  /*2a40*/  BSYNC B1 ;  /* 0x0000000000017941 */ /* 0x000fea0003800000 */
.L_x_50:
[----:B------:R-:W-:Y:S01]  /*2a50*/  @!P4 IMAD R95, R95, R155, R22 ;  /* 0x0000009b5f5fc224 */ /* 0x000fe200078e0216 */
[----:B------:R-:W-:Y:S04]  /*2a60*/  BSSY B1, `(.L_x_52) ;  /* 0x0000006000017945 */ /* 0x000fe80003800000 */
[----:B------:R0:W-:Y:S01]  /*2a70*/  @!P4 STG.E.U8 desc[UR36][R8.64+0x9], R95 ;  /* 0x0000095f0800c986 */ /* 0x0001e2000c101124 */
[----:B------:R-:W-:Y:S05]  /*2a80*/  @P3 BRA `(.L_x_53) ;  /* 0x00000000000c3947 */ /* 0x000fea0003800000 */
[----:B--2---:R-:W3:Y:S02]  /*2a90*/  LDG.E.U8 R157, desc[UR36][R162.64+0x10] ;  /* 0x00001024a29d7981 */ /* 0x004ee4000c1e1100 */
[----:B---3--:R-:W-:-:S05]  /*2aa0*/  PRMT R89, R157, 0x8880, RZ ;  /* 0x000088809d597816 */ /* 0x008fca00000000ff */
[----:B------:R-:W-:-:S07]  /*2ab0*/  IMAD R22, R89, R156, RZ ;  /* 0x0000009c59167224 */ /* 0x000fce00078e02ff */
.L_x_53:
[----:B------:R-:W-:Y:S05]  /*2ac0*/  BSYNC B1 ;  /* 0x0000000000017941 */ /* 0x000fea0003800000 */
.L_x_52:
[----:B---3--:R-:W-:Y:S01]  /*2ad0*/  @!P3 IMAD R89, R96, R155, R22 ;  /* 0x0000009b6059b224 */ /* 0x008fe200078e0216 */
[----:B------:R-:W-:Y:S04]  /*2ae0*/  BSSY B1, `(.L_x_54) ;  /* 0x0000006000017945 */ /* 0x000fe80003800000 */
[----:B------:R3:W-:Y:S01]  /*2af0*/  @!P3 STG.E.U8 desc[UR36][R160.64+0x10], R89 ;  /* 0x00001059a000b986 */ /* 0x0007e2000c101124 */
[----:B------:R-:W-:Y:S05]  /*2b00*/  @P5 BRA `(.L_x_55) ;  /* 0x00000000000c5947 */ /* 0x000fea0003800000 */
[----:B--2---:R-:W3:Y:S02]  /*2b10*/  LDG.E.U8 R157, desc[UR36][R162.64+0x11] ;  /* 0x00001124a29d7981 */ /* 0x004ee4000c1e1100 */
[----:B---3--:R-:W-:-:S05]  /*2b20*/  PRMT R89, R157, 0x8880, RZ ;  /* 0x000088809d597816 */ /* 0x008fca00000000ff */
[----:B------:R-:W-:-:S07]  /*2b30*/  IMAD R22, R89, R156, RZ ;  /* 0x0000009c59167224 */ /* 0x000fce00078e02ff */
.L_x_55:
[----:B------:R-:W-:Y:S05]  /*2b40*/  BSYNC B1 ;  /* 0x0000000000017941 */ /* 0x000fea0003800000 */
.L_x_54:
[----:B------:R-:W-:Y:S01]  /*2b50*/  @!P5 IMAD R97, R97, R155, R22 ;  /* 0x0000009b6161d224 */ /* 0x000fe200078e0216 */
[----:B------:R-:W-:Y:S04]  /*2b60*/  BSSY B1, `(.L_x_56) ;  /* 0x0000006000017945 */ /* 0x000fe80003800000 */
[----:B------:R0:W-:Y:S01]  /*2b70*/  @!P5 STG.E.U8 desc[UR36][R160.64+0x11], R97 ;  /* 0x00001161a000d986 */ /* 0x0001e2000c101124 */
[----:B------:R-:W-:Y:S05]  /*2b80*/  @P2 BRA `(.L_x_57) ;  /* 0x00000000000c2947 */ /* 0x000fea0003800000 */
[----:B--2---:R-:W3:Y:S02]  /*2b90*/  LDG.E.U8 R157, desc[UR36][R166.64+0x10] ;  /* 0x00001024a69d7981 */ /* 0x004ee4000c1e1100 */
[----:B---3--:R-:W-:-:S05]  /*2ba0*/  PRMT R89, R157, 0x8880, RZ ;  /* 0x000088809d597816 */ /* 0x008fca00000000ff */
[----:B------:R-:W-:-:S07]  /*2bb0*/  IMAD R22, R89, R156, RZ ;  /* 0x0000009c59167224 */ /* 0x000fce00078e02ff */
.L_x_57:
[----:B------:R-:W-:Y:S05]  /*2bc0*/  BSYNC B1 ;  /* 0x0000000000017941 */ /* 0x000fea0003800000 */
.L_x_56:
        /* <DEDUP_REMOVED lines=11> */
.L_x_59:
[----:B------:R-:W-:Y:S05]  /*2c80*/  BSYNC B1 ;  /* 0x0000000000017941 */ /* 0x000fea0003800000 */
.L_x_58:
[----:B------:R-:W-:Y:S01]  /*2c90*/  @!P4 IMAD R99, R99, R155, R22 ;  /* 0x0000009b6363c224 */ /* 0x000fe200078e0216 */
[----:B------:R-:W-:Y:S04]  /*2ca0*/  BSSY B1, `(.L_x_60) ;  /* 0x0000006000017945 */ /* 0x000fe80003800000 */
[----:B------:R0:W-:Y:S01]  /*2cb0*/  @!P4 STG.E.U8 desc[UR36][R8.64+0x11], R99 ;  /* 0x000011630800c986 */ /* 0x0001e2000c101124 */
[----:B------:R-:W-:Y:S05]  /*2cc0*/  @P3 BRA `(.L_x_61) ;  /* 0x00000000000c3947 */ /* 0x000fea0003800000 */
[----:B--2---:R-:W3:Y:S02]  /*2cd0*/  LDG.E.U8 R157, desc[UR36][R162.64+0x18] ;  /* 0x00001824a29d7981 */ /* 0x004ee4000c1e1100 */
[----:B---3--:R-:W-:-:S05]  /*2ce0*/  PRMT R89, R157, 0x8880, RZ ;  /* 0x000088809d597816 */ /* 0x008fca00000000ff */
[----:B------:R-:W-:-:S07]  /*2cf0*/  IMAD R22, R89, R156, RZ ;  /* 0x0000009c59167224 */ /* 0x000fce00078e02ff */
.L_x_61:
[----:B------:R-:W-:Y:S05]  /*2d00*/  BSYNC B1 ;  /* 0x0000000000017941 */ /* 0x000fea0003800000 */
.L_x_60:
[----:B---3--:R-:W-:Y:S01]  /*2d10*/  @!P3 IMAD R89, R100, R155, R22 ;  /* 0x0000009b6459b224 */ /* 0x008fe200078e0216 */
[----:B------:R-:W-:Y:S04]  /*2d20*/  BSSY B1, `(.L_x_62) ;  /* 0x0000006000017945 */ /* 0x000fe80003800000 */
[----:B------:R3:W-:Y:S01]  /*2d30*/  @!P3 STG.E.U8 desc[UR36][R160.64+0x18], R89 ;  /* 0x00001859a000b986 */ /* 0x0007e2000c101124 */
[----:B------:R-:W-:Y:S05]  /*2d40*/  @P5 BRA `(.L_x_63) ;  /* 0x00000000000c5947 */ /* 0x000fea0003800000 */
[----:B--2---:R-:W3:Y:S02]  /*2d50*/  LDG.E.U8 R157, desc[UR36][R162.64+0x19] ;  /* 0x00001924a29d7981 */ /* 0x004ee4000c1e1100 */
[----:B---3--:R-:W-:-:S05]  /*2d60*/  PRMT R89, R157, 0x8880, RZ ;  /* 0x000088809d597816 */ /* 0x008fca00000000ff */
[----:B------:R-:W-:-:S07]  /*2d70*/  IMAD R22, R89, R156, RZ ;  /* 0x0000009c59167224 */ /* 0x000fce00078e02ff */
.L_x_63:
[----:B------:R-:W-:Y:S05]  /*2d80*/  BSYNC B1 ;  /* 0x0000000000017941 */ /* 0x000fea0003800000 */
.L_x_62:
[----:B------:R-:W-:Y:S01]  /*2d90*/  @!P5 IMAD R101, R101, R155, R22 ;  /* 0x0000009b6565d224 */ /* 0x000fe200078e0216 */
[----:B------:R-:W-:Y:S04]  /*2da0*/  BSSY B1, `(.L_x_64) ;  /* 0x0000006000017945 */ /* 0x000fe80003800000 */
[----:B------:R0:W-:Y:S01]  /*2db0*/  @!P5 STG.E.U8 desc[UR36][R160.64+0x19], R101 ;  /* 0x00001965a000d986 */ /* 0x0001e2000c101124 */
[----:B------:R-:W-:Y:S05]  /*2dc0*/  @P2 BRA `(.L_x_65) ;  /* 0x00000000000c2947 */ /* 0x000fea0003800000 */
[----:B--2---:R-:W3:Y:S02]  /*2dd0*/  LDG.E.U8 R157, desc[UR36][R166.64+0x18] ;  /* 0x00001824a69d7981 */ /* 0x004ee4000c1e1100 */
[----:B---3--:R-:W-:-:S05]  /*2de0*/  PRMT R89, R157, 0x8880, RZ ;  /* 0x000088809d597816 */ /* 0x008fca00000000ff */
[----:B------:R-:W-:-:S07]  /*2df0*/  IMAD R22, R89, R156, RZ ;  /* 0x0000009c59167224 */ /* 0x000fce00078e02ff */
.L_x_65:
[----:B------:R-:W-:Y:S05]  /*2e00*/  BSYNC B1 ;  /* 0x0000000000017941 */ /* 0x000fea0003800000 */
.L_x_64:
        /* <DEDUP_REMOVED lines=11> */
.L_x_67:
[----:B------:R-:W-:Y:S05]  /*2ec0*/  BSYNC B1 ;  /* 0x0000000000017941 */ /* 0x000fea0003800000 */
.L_x_66:
[----:B------:R-:W-:Y:S01]  /*2ed0*/  @!P4 IMAD R103, R103, R155, R22 ;  /* 0x0000009b6767c224 */ /* 0x000fe200078e0216 */
[----:B------:R-:W-:Y:S04]  /*2ee0*/  BSSY B1, `(.L_x_68) ;  /* 0x0000006000017945 */ /* 0x000fe80003800000 */
[----:B------:R0:W-:Y:S01]  /*2ef0*/  @!P4 STG.E.U8 desc[UR36][R8.64+0x19], R103 ;  /* 0x000019670800c986 */ /* 0x0001e2000c101124 */
[----:B------:R-:W-:Y:S05]  /*2f00*/  @P3 BRA `(.L_x_69) ;  /* 0x00000000000c3947 */ /* 0x000fea0003800000 */
[----:B--2---:R-:W3:Y:S02]  /*2f10*/  LDG.E.U8 R157, desc[UR36][R162.64+0x20] ;  /* 0x00002024a29d7981 */ /* 0x004ee4000c1e1100 */
[----:B---3--:R-:W-:-:S05]  /*2f20*/  PRMT R89, R157, 0x8880, RZ ;  /* 0x000088809d597816 */ /* 0x008fca00000000ff */
[----:B------:R-:W-:-:S07]  /*2f30*/  IMAD R22, R89, R156, RZ ;  /* 0x0000009c59167224 */ /* 0x000fce00078e02ff */
.L_x_69:
[----:B------:R-:W-:Y:S05]  /*2f40*/  BSYNC B1 ;  /* 0x0000000000017941 */ /* 0x000fea0003800000 */
.L_x_68:
[----:B---3--:R-:W-:Y:S01]  /*2f50*/  @!P3 IMAD R89, R104, R155, R22 ;  /* 0x0000009b6859b224 */ /* 0x008fe200078e0216 */
[----:B------:R-:W-:Y:S04]  /*2f60*/  BSSY B1, `(.L_x_70) ;  /* 0x0000006000017945 */ /* 0x000fe80003800000 */
[----:B------:R3:W-:Y:S01]  /*2f70*/  @!P3 STG.E.U8 desc[UR36][R160.64+0x20], R89 ;  /* 0x00002059a000b986 */ /* 0x0007e2000c101124 */
[----:B------:R-:W-:Y:S05]  /*2f80*/  @P5 BRA `(.L_x_71) ;  /* 0x00000000000c5947 */ /* 0x000fea0003800000 */
[----:B--2---:R-:W3:Y:S02]  /*2f90*/  LDG.E.U8 R157, desc[UR36][R162.64+0x21] ;  /* 0x00002124a29d7981 */ /* 0x004ee4000c1e1100 */
[----:B---3--:R-:W-:-:S05]  /*2fa0*/  PRMT R89, R157, 0x8880, RZ ;  /* 0x000088809d597816 */ /* 0x008fca00000000ff */
[----:B------:R-:W-:-:S07]  /*2fb0*/  IMAD R22, R89, R156, RZ ;  /* 0x0000009c59167224 */ /* 0x000fce00078e02ff */
.L_x_71:
[----:B------:R-:W-:Y:S05]  /*2fc0*/  BSYNC B1 ;  /* 0x0000000000017941 */ /* 0x000fea0003800000 */
.L_x_70:
[----:B------:R-:W-:Y:S01]  /*2fd0*/  @!P5 IMAD R105, R105, R155, R22 ;  /* 0x0000009b6969d224 */ /* 0x000fe200078e0216 */
[----:B------:R-:W-:Y:S04]  /*2fe0*/  BSSY B1, `(.L_x_72) ;  /* 0x0000006000017945 */ /* 0x000fe80003800000 */
[----:B------:R0:W-:Y:S01]  /*2ff0*/  @!P5 STG.E.U8 desc[UR36][R160.64+0x21], R105 ;  /* 0x00002169a000d986 */ /* 0x0001e2000c101124 */
[----:B------:R-:W-:Y:S05]  /*3000*/  @P2 BRA `(.L_x_73) ;  /* 0x00000000000c2947 */ /* 0x000fea0003800000 */
[----:B--2---:R-:W3:Y:S02]  /*3010*/  LDG.E.U8 R157, desc[UR36][R166.64+0x20] ;  /* 0x00002024a69d7981 */ /* 0x004ee4000c1e1100 */
[----:B---3--:R-:W-:-:S05]  /*3020*/  PRMT R89, R157, 0x8880, RZ ;  /* 0x000088809d597816 */ /* 0x008fca00000000ff */
[----:B------:R-:W-:-:S07]  /*3030*/  IMAD R22, R89, R156, RZ ;  /* 0x0000009c59167224 */ /* 0x000fce00078e02ff */
.L_x_73:
[----:B------:R-:W-:Y:S05]  /*3040*/  BSYNC B1 ;  /* 0x0000000000017941 */ /* 0x000fea0003800000 */
.L_x_72:
        /* <DEDUP_REMOVED lines=11> */
.L_x_75:
[----:B------:R-:W-:Y:S05]  /*3100*/  BSYNC B1 ;  /* 0x0000000000017941 */ /* 0x000fea0003800000 */
.L_x_74:
[----:B------:R-:W-:Y:S01]  /*3110*/  @!P4 IMAD R107, R107, R155, R22 ;  /* 0x0000009b6b6bc224 */ /* 0x000fe200078e0216 */
[----:B------:R-:W-:Y:S04]  /*3120*/  BSSY B1, `(.L_x_76) ;  /* 0x0000006000017945 */ /* 0x000fe80003800000 */
[----:B------:R0:W-:Y:S01]  /*3130*/  @!P4 STG.E.U8 desc[UR36][R8.64+0x21], R107 ;  /* 0x0000216b0800c986 */ /* 0x0001e2000c101124 */
[----:B------:R-:W-:Y:S05]  /*3140*/  @P3 BRA `(.L_x_77) ;  /* 0x00000000000c3947 */ /* 0x000fea0003800000 */
[----:B--2---:R-:W3:Y:S02]  /*3150*/  LDG.E.U8 R157, desc[UR36][R162.64+0x28] ;  /* 0x00002824a29d7981 */ /* 0x004ee4000c1e1100 */
[----:B---3--:R-:W-:-:S05]  /*3160*/  PRMT R89, R157, 0x8880, RZ ;  /* 0x000088809d597816 */ /* 0x008fca00000000ff */
[----:B------:R-:W-:-:S07]  /*3170*/  IMAD R22, R89, R156, RZ ;  /* 0x0000009c59167224 */ /* 0x000fce00078e02ff */
.L_x_77:
[----:B------:R-:W-:Y:S05]  /*3180*/  BSYNC B1 ;  /* 0x0000000000017941 */ /* 0x000fea0003800000 */
.L_x_76:
[----:B---3--:R-:W-:Y:S01]  /*3190*/  @!P3 IMAD R89, R108, R155, R22 ;  /* 0x0000009b6c59b224 */ /* 0x008fe200078e0216 */
[----:B------:R-:W-:Y:S04]  /*31a0*/  BSSY B1, `(.L_x_78) ;  /* 0x0000006000017945 */ /* 0x000fe80003800000 */
[----:B------:R3:W-:Y:S01]  /*31b0*/  @!P3 STG.E.U8 desc[UR36][R160.64+0x28], R89 ;  /* 0x00002859a000b986 */ /* 0x0007e2000c101124 */
[----:B------:R-:W-:Y:S05]  /*31c0*/  @P5 BRA `(.L_x_79) ;  /* 0x00000000000c5947 */ /* 0x000fea0003800000 */
[----:B--2---:R-:W3:Y:S02]  /*31d0*/  LDG.E.U8 R157, desc[UR36][R162.64+0x29] ;  /* 0x00002924a29d7981 */ /* 0x004ee4000c1e1100 */
[----:B---3--:R-:W-:-:S05]  /*31e0*/  PRMT R89, R157, 0x8880, RZ ;  /* 0x000088809d597816 */ /* 0x008fca00000000ff */
[----:B------:R-:W-:-:S07]  /*31f0*/  IMAD R22, R89, R156, RZ ;  /* 0x0000009c59167224 */ /* 0x000fce00078e02ff */
.L_x_79:
[----:B------:R-:W-:Y:S05]  /*3200*/  BSYNC B1 ;  /* 0x0000000000017941 */ /* 0x000fea0003800000 */
.L_x_78:
[----:B------:R-:W-:Y:S01]  /*3210*/  @!P5 IMAD R109, R109, R155, R22 ;  /* 0x0000009b6d6dd224 */ /* 0x000fe200078e0216 */
[----:B------:R-:W-:Y:S04]  /*3220*/  BSSY B1, `(.L_x_80) ;  /* 0x0000006000017945 */ /* 0x000fe80003800000 */
[----:B------:R0:W-:Y:S01]  /*3230*/  @!P5 STG.E.U8 desc[UR36][R160.64+0x29], R109 ;  /* 0x0000296da000d986 */ /* 0x0001e2000c101124 */
[----:B------:R-:W-:Y:S05]  /*3240*/  @P2 BRA `(.L_x_81) ;  /* 0x00000000000c2947 */ /* 0x000fea0003800000 */
[----:B--2---:R-:W3:Y:S02]  /*3250*/  LDG.E.U8 R157, desc[UR36][R166.64+0x28] ;  /* 0x00002824a69d7981 */ /* 0x004ee4000c1e1100 */
[----:B---3--:R-:W-:-:S05]  /*3260*/  PRMT R89, R157, 0x8880, RZ ;  /* 0x000088809d597816 */ /* 0x008fca00000000ff */
[----:B------:R-:W-:-:S07]  /*3270*/  IMAD R22, R89, R156, RZ ;  /* 0x0000009c59167224 */ /* 0x000fce00078e02ff */
.L_x_81:
[----:B------:R-:W-:Y:S05]  /*3280*/  BSYNC B1 ;  /* 0x0000000000017941 */ /* 0x000fea0003800000 */
.L_x_80:
        /* <DEDUP_REMOVED lines=11> */
.L_x_83:
[----:B------:R-:W-:Y:S05]  /*3340*/  BSYNC B1 ;  /* 0x0000000000017941 */ /* 0x000fea0003800000 */
.L_x_82:
[----:B------:R-:W-:Y:S01]  /*3350*/  @!P4 IMAD R111, R111, R155, R22 ;  /* 0x0000009b6f6fc224 */ /* 0x000fe200078e0216 */
[----:B------:R-:W-:Y:S04]  /*3360*/  BSSY B1, `(.L_x_84) ;  /* 0x0000006000017945 */ /* 0x000fe80003800000 */
[----:B------:R0:W-:Y:S01]  /*3370*/  @!P4 STG.E.U8 desc[UR36][R8.64+0x29], R111 ;  /* 0x0000296f0800c986 */ /* 0x0001e2000c101124 */
[----:B------:R-:W-:Y:S05]  /*3380*/  @P3 BRA `(.L_x_85) ;  /* 0x00000000000c3947 */ /* 0x000fea0003800000 */
[----:B--2---:R-:W3:Y:S02]  /*3390*/  LDG.E.U8 R157, desc[UR36][R162.64+0x30] ;  /* 0x00003024a29d7981 */ /* 0x004ee4000c1e1100 */
[----:B---3--:R-:W-:-:S05]  /*33a0*/  PRMT R89, R157, 0x8880, RZ ;  /* 0x000088809d597816 */ /* 0x008fca00000000ff */
[----:B------:R-:W-:-:S07]  /*33b0*/  IMAD R22, R89, R156, RZ ;  /* 0x0000009c59167224 */ /* 0x000fce00078e02ff */
.L_x_85:
[----:B------:R-:W-:Y:S05]  /*33c0*/  BSYNC B1 ;  /* 0x0000000000017941 */ /* 0x000fea0003800000 */
.L_x_84:
[----:B---3--:R-:W-:Y:S01]  /*33d0*/  @!P3 IMAD R89, R112, R155, R22 ;  /* 0x0000009b7059b224 */ /* 0x008fe200078e0216 */
[----:B------:R-:W-:Y:S04]  /*33e0*/  BSSY B1, `(.L_x_86) ;  /* 0x0000006000017945 */ /* 0x000fe80003800000 */
[----:B------:R3:W-:Y:S01]  /*33f0*/  @!P3 STG.E.U8 desc[UR36][R160.64+0x30], R89 ;  /* 0x00003059a000b986 */ /* 0x0007e2000c101124 */
[----:B------:R-:W-:Y:S05]  /*3400*/  @P5 BRA `(.L_x_87) ;  /* 0x00000000000c5947 */ /* 0x000fea0003800000 */
[----:B--2---:R-:W3:Y:S02]  /*3410*/  LDG.E.U8 R157, desc[UR36][R162.64+0x31] ;  /* 0x00003124a29d7981 */ /* 0x004ee4000c1e1100 */
[----:B---3--:R-:W-:-:S05]  /*3420*/  PRMT R89, R157, 0x8880, RZ ;  /* 0x000088809d597816 */ /* 0x008fca00000000ff */
[----:B------:R-:W-:-:S07]  /*3430*/  IMAD R22, R89, R156, RZ ;  /* 0x0000009c59167224 */ /* 0x000fce00078e02ff */
.L_x_87:
[----:B------:R-:W-:Y:S05]  /*3440*/  BSYNC B1 ;  /* 0x0000000000017941 */ /* 0x000fea0003800000 */
.L_x_86:
[----:B------:R-:W-:Y:S01]  /*3450*/  @!P5 IMAD R113, R113, R155, R22 ;  /* 0x0000009b7171d224 */ /* 0x000fe200078e0216 */
[----:B------:R-:W-:Y:S04]  /*3460*/  BSSY B1, `(.L_x_88) ;  /* 0x0000006000017945 */ /* 0x000fe80003800000 */
[----:B------:R0:W-:Y:S01]  /*3470*/  @!P5 STG.E.U8 desc[UR36][R160.64+0x31], R113 ;  /* 0x00003171a000d986 */ /* 0x0001e2000c101124 */
[----:B------:R-:W-:Y:S05]  /*3480*/  @P2 BRA `(.L_x_89) ;  /* 0x00000000000c2947 */ /* 0x000fea0003800000 */
[----:B--2---:R-:W3:Y:S02]  /*3490*/  LDG.E.U8 R157, desc[UR36][R166.64+0x30] ;  /* 0x00003024a69d7981 */ /* 0x004ee4000c1e1100 */
[----:B---3--:R-:W-:-:S05]  /*34a0*/  PRMT R89, R157, 0x8880, RZ ;  /* 0x000088809d597816 */ /* 0x008fca00000000ff */
[----:B------:R-:W-:-:S07]  /*34b0*/  IMAD R22, R89, R156, RZ ;  /* 0x0000009c59167224 */ /* 0x000fce00078e02ff */
.L_x_89:
[----:B------:R-:W-:Y:S05]  /*34c0*/  BSYNC B1 ;  /* 0x0000000000017941 */ /* 0x000fea0003800000 */
.L_x_88:
        /* <DEDUP_REMOVED lines=11> */
.L_x_91:
[----:B------:R-:W-:Y:S05]  /*3580*/  BSYNC B1 ;  /* 0x0000000000017941 */ /* 0x000fea0003800000 */
.L_x_90:
[----:B------:R-:W-:Y:S01]  /*3590*/  @!P4 IMAD R115, R115, R155, R22 ;  /* 0x0000009b7373c224 */ /* 0x000fe200078e0216 */
[----:B------:R-:W-:Y:S04]  /*35a0*/  BSSY B1, `(.L_x_92) ;  /* 0x0000006000017945 */ /* 0x000fe80003800000 */
[----:B------:R0:W-:Y:S01]  /*35b0*/  @!P4 STG.E.U8 desc[UR36][R8.64+0x31], R115 ;  /* 0x000031730800c986 */ /* 0x0001e2000c101124 */
[----:B------:R-:W-:Y:S05]  /*35c0*/  @P3 BRA `(.L_x_93) ;  /* 0x00000000000c3947 */ /* 0x000fea0003800000 */
[----:B--2---:R-:W3:Y:S02]  /*35d0*/  LDG.E.U8 R157, desc[UR36][R162.64+0x38] ;  /* 0x00003824a29d7981 */ /* 0x004ee4000c1e1100 */
[----:B---3--:R-:W-:-:S05]  /*35e0*/  PRMT R89, R157, 0x8880, RZ ;  /* 0x000088809d597816 */ /* 0x008fca00000000ff */
[----:B------:R-:W-:-:S07]  /*35f0*/  IMAD R22, R89, R156, RZ ;  /* 0x0000009c59167224 */ /* 0x000fce00078e02ff */
.L_x_93:
[----:B------:R-:W-:Y:S05]  /*3600*/  BSYNC B1 ;  /* 0x0000000000017941 */ /* 0x000fea0003800000 */
.L_x_92:
[----:B---3--:R-:W-:Y:S01]  /*3610*/  @!P3 IMAD R89, R116, R155, R22 ;  /* 0x0000009b7459b224 */ /* 0x008fe200078e0216 */
[----:B------:R-:W-:Y:S04]  /*3620*/  BSSY B1, `(.L_x_94) ;  /* 0x0000006000017945 */ /* 0x000fe80003800000 */
[----:B------:R3:W-:Y:S01]  /*3630*/  @!P3 STG.E.U8 desc[UR36][R160.64+0x38], R89 ;  /* 0x00003859a000b986 */ /* 0x0007e2000c101124 */
[----:B------:R-:W-:Y:S05]  /*3640*/  @P5 BRA `(.L_x_95) ;  /* 0x00000000000c5947 */ /* 0x000fea0003800000 */
[----:B--2---:R-:W3:Y:S02]  /*3650*/  LDG.E.U8 R157, desc[UR36][R162.64+0x39] ;  /* 0x00003924a29d7981 */ /* 0x004ee4000c1e1100 */
[----:B---3--:R-:W-:-:S05]  /*3660*/  PRMT R89, R157, 0x8880, RZ ;  /* 0x000088809d597816 */ /* 0x008fca00000000ff */
[----:B------:R-:W-:-:S07]  /*3670*/  IMAD R22, R89, R156, RZ ;  /* 0x0000009c59167224 */ /* 0x000fce00078e02ff */
.L_x_95:
[----:B------:R-:W-:Y:S05]  /*3680*/  BSYNC B1 ;  /* 0x0000000000017941 */ /* 0x000fea0003800000 */
.L_x_94:
[----:B------:R-:W-:Y:S01]  /*3690*/  @!P5 IMAD R117, R117, R155, R22 ;  /* 0x0000009b7575d224 */ /* 0x000fe200078e0216 */
[----:B------:R-:W-:Y:S04]  /*36a0*/  BSSY B1, `(.L_x_96) ;  /* 0x0000006000017945 */ /* 0x000fe80003800000 */
[----:B------:R0:W-:Y:S01]  /*36b0*/  @!P5 STG.E.U8 desc[UR36][R160.64+0x39], R117 ;  /* 0x00003975a000d986 */ /* 0x0001e2000c101124 */
[----:B------:R-:W-:Y:S05]  /*36c0*/  @P2 BRA `(.L_x_97) ;  /* 0x00000000000c2947 */ /* 0x000fea0003800000 */
[----:B--2---:R-:W3:Y:S02]  /*36d0*/  LDG.E.U8 R157, desc[UR36][R166.64+0x38] ;  /* 0x00003824a69d7981 */ /* 0x004ee4000c1e1100 */
[----:B---3--:R-:W-:-:S05]  /*36e0*/  PRMT R89, R157, 0x8880, RZ ;  /* 0x000088809d597816 */ /* 0x008fca00000000ff */
[----:B------:R-:W-:-:S07]  /*36f0*/  IMAD R22, R89, R156, RZ ;  /* 0x0000009c59167224 */ /* 0x000fce00078e02ff */
.L_x_97:
[----:B------:R-:W-:Y:S05]  /*3700*/  BSYNC B1 ;  /* 0x0000000000017941 */ /* 0x000fea0003800000 */
.L_x_96:
        /* <DEDUP_REMOVED lines=11> */
.L_x_99:
[----:B------:R-:W-:Y:S05]  /*37c0*/  BSYNC B1 ;  /* 0x0000000000017941 */ /* 0x000fea0003800000 */
.L_x_98:
[----:B------:R-:W-:Y:S01]  /*37d0*/  @!P4 IMAD R119, R119, R155, R22 ;  /* 0x0000009b7777c224 */ /* 0x000fe200078e0216 */
[----:B------:R-:W-:Y:S04]  /*37e0*/  BSSY B1, `(.L_x_100) ;  /* 0x0000006000017945 */ /* 0x000fe80003800000 */
[----:B------:R0:W-:Y:S01]  /*37f0*/  @!P4 STG.E.U8 desc[UR36][R8.64+0x39], R119 ;  /* 0x000039770800c986 */ /* 0x0001e2000c101124 */
[----:B------:R-:W-:Y:S05]  /*3800*/  @P3 BRA `(.L_x_101) ;  /* 0x00000000000c3947 */ /* 0x000fea0003800000 */
[----:B--2---:R-:W3:Y:S02]  /*3810*/  LDG.E.U8 R157, desc[UR36][R162.64+0x40] ;  /* 0x00004024a29d7981 */ /* 0x004ee4000c1e1100 */
[----:B---3--:R-:W-:-:S05]  /*3820*/  PRMT R89, R157, 0x8880, RZ ;  /* 0x000088809d597816 */ /* 0x008fca00000000ff */
[----:B------:R-:W-:-:S07]  /*3830*/  IMAD R22, R89, R156, RZ ;  /* 0x0000009c59167224 */ /* 0x000fce00078e02ff */
.L_x_101:
[----:B------:R-:W-:Y:S05]  /*3840*/  BSYNC B1 ;  /* 0x0000000000017941 */ /* 0x000fea0003800000 */
.L_x_100:
[----:B---3--:R-:W-:Y:S01]  /*3850*/  @!P3 IMAD R89, R120, R155, R22 ;  /* 0x0000009b7859b224 */ /* 0x008fe200078e0216 */
[----:B------:R-:W-:Y:S04]  /*3860*/  BSSY B1, `(.L_x_102) ;  /* 0x0000006000017945 */ /* 0x000fe80003800000 */
[----:B------:R3:W-:Y:S01]  /*3870*/  @!P3 STG.E.U8 desc[UR36][R160.64+0x40], R89 ;  /* 0x00004059a000b986 */ /* 0x0007e2000c101124 */
[----:B------:R-:W-:Y:S05]  /*3880*/  @P5 BRA `(.L_x_103) ;  /* 0x00000000000c5947 */ /* 0x000fea0003800000 */
[----:B--2---:R-:W3:Y:S02]  /*3890*/  LDG.E.U8 R157, desc[UR36][R162.64+0x41] ;  /* 0x00004124a29d7981 */ /* 0x004ee4000c1e1100 */
[----:B---3--:R-:W-:-:S05]  /*38a0*/  PRMT R89, R157, 0x8880, RZ ;  /* 0x000088809d597816 */ /* 0x008fca00000000ff */
[----:B------:R-:W-:-:S07]  /*38b0*/  IMAD R22, R89, R156, RZ ;  /* 0x0000009c59167224 */ /* 0x000fce00078e02ff */
.L_x_103:
[----:B------:R-:W-:Y:S05]  /*38c0*/  BSYNC B1 ;  /* 0x0000000000017941 */ /* 0x000fea0003800000 */
.L_x_102:
[----:B------:R-:W-:Y:S01]  /*38d0*/  @!P5 IMAD R121, R121, R155, R22 ;  /* 0x0000009b7979d224 */ /* 0x000fe200078e0216 */
[----:B------:R-:W-:Y:S04]  /*38e0*/  BSSY B1, `(.L_x_104) ;  /* 0x0000006000017945 */ /* 0x000fe80003800000 */
[----:B------:R0:W-:Y:S01]  /*38f0*/  @!P5 STG.E.U8 desc[UR36][R160.64+0x41], R121 ;  /* 0x00004179a000d986 */ /* 0x0001e2000c101124 */
[----:B------:R-:W-:Y:S05]  /*3900*/  @P2 BRA `(.L_x_105) ;  /* 0x00000000000c2947 */ /* 0x000fea0003800000 */
[----:B--2---:R-:W3:Y:S02]  /*3910*/  LDG.E.U8 R157, desc[UR36][R166.64+0x40] ;  /* 0x00004024a69d7981 */ /* 0x004ee4000c1e1100 */
[----:B---3--:R-:W-:-:S05]  /*3920*/  PRMT R89, R157, 0x8880, RZ ;  /* 0x000088809d597816 */ /* 0x008fca00000000ff */
[----:B------:R-:W-:-:S07]  /*3930*/  IMAD R22, R89, R156, RZ ;  /* 0x0000009c59167224 */ /* 0x000fce00078e02ff */
.L_x_105:
[----:B------:R-:W-:Y:S05]  /*3940*/  BSYNC B1 ;  /* 0x0000000000017941 */ /* 0x000fea0003800000 */
.L_x_104:
        /* <DEDUP_REMOVED lines=11> */
.L_x_107:
[----:B------:R-:W-:Y:S05]  /*3a00*/  BSYNC B1 ;  /* 0x0000000000017941 */ /* 0x000fea0003800000 */
.L_x_106:
[----:B------:R-:W-:Y:S01]  /*3a10*/  @!P4 IMAD R123, R123, R155, R22 ;  /* 0x0000009b7b7bc224 */ /* 0x000fe200078e0216 */
[----:B------:R-:W-:Y:S04]  /*3a20*/  BSSY B1, `(.L_x_108) ;  /* 0x0000006000017945 */ /* 0x000fe80003800000 */
[----:B------:R0:W-:Y:S01]  /*3a30*/  @!P4 STG.E.U8 desc[UR36][R8.64+0x41], R123 ;  /* 0x0000417b0800c986 */ /* 0x0001e2000c101124 */
[----:B------:R-:W-:Y:S05]  /*3a40*/  @P3 BRA `(.L_x_109) ;  /* 0x00000000000c3947 */ /* 0x000fea0003800000 */
[----:B--2---:R-:W3:Y:S02]  /*3a50*/  LDG.E.U8 R157, desc[UR36][R162.64+0x48] ;  /* 0x00004824a29d7981 */ /* 0x004ee4000c1e1100 */
[----:B---3--:R-:W-:-:S05]  /*3a60*/  PRMT R89, R157, 0x8880, RZ ;  /* 0x000088809d597816 */ /* 0x008fca00000000ff */
[----:B------:R-:W-:-:S07]  /*3a70*/  IMAD R22, R89, R156, RZ ;  /* 0x0000009c59167224 */ /* 0x000fce00078e02ff */
.L_x_109:
[----:B------:R-:W-:Y:S05]  /*3a80*/  BSYNC B1 ;  /* 0x0000000000017941 */ /* 0x000fea0003800000 */
.L_x_108:
[----:B---3--:R-:W-:Y:S01]  /*3a90*/  @!P3 IMAD R89, R124, R155, R22 ;  /* 0x0000009b7c59b224 */ /* 0x008fe200078e0216 */
[----:B------:R-:W-:Y:S04]  /*3aa0*/  BSSY B1, `(.L_x_110) ;  /* 0x0000006000017945 */ /* 0x000fe80003800000 */
[----:B------:R3:W-:Y:S01]  /*3ab0*/  @!P3 STG.E.U8 desc[UR36][R160.64+0x48], R89 ;  /* 0x00004859a000b986 */ /* 0x0007e2000c101124 */
[----:B------:R-:W-:Y:S05]  /*3ac0*/  @P5 BRA `(.L_x_111) ;  /* 0x00000000000c5947 */ /* 0x000fea0003800000 */
[----:B--2---:R-:W3:Y:S02]  /*3ad0*/  LDG.E.U8 R157, desc[UR36][R162.64+0x49] ;  /* 0x00004924a29d7981 */ /* 0x004ee4000c1e1100 */
[----:B---3--:R-:W-:-:S05]  /*3ae0*/  PRMT R89, R157, 0x8880, RZ ;  /* 0x000088809d597816 */ /* 0x008fca00000000ff */
[----:B------:R-:W-:-:S07]  /*3af0*/  IMAD R22, R89, R156, RZ ;  /* 0x0000009c59167224 */ /* 0x000fce00078e02ff */
.L_x_111:
[----:B------:R-:W-:Y:S05]  /*3b00*/  BSYNC B1 ;  /* 0x0000000000017941 */ /* 0x000fea0003800000 */
.L_x_110:
[----:B------:R-:W-:Y:S01]  /*3b10*/  @!P5 IMAD R125, R125, R155, R22 ;  /* 0x0000009b7d7dd224 */ /* 0x000fe200078e0216 */
[----:B------:R-:W-:Y:S04]  /*3b20*/  BSSY B1, `(.L_x_112) ;  /* 0x0000006000017945 */ /* 0x000fe80003800000 */
[----:B------:R0:W-:Y:S01]  /*3b30*/  @!P5 STG.E.U8 desc[UR36][R160.64+0x49], R125 ;  /* 0x0000497da000d986 */ /* 0x0001e2000c101124 */
[----:B------:R-:W-:Y:S05]  /*3b40*/  @P2 BRA `(.L_x_113) ;  /* 0x00000000000c2947 */ /* 0x000fea0003800000 */
[----:B--2---:R-:W3:Y:S02]  /*3b50*/  LDG.E.U8 R157, desc[UR36][R166.64+0x48] ;  /* 0x00004824a69d7981 */ /* 0x004ee4000c1e1100 */
[----:B---3--:R-:W-:-:S05]  /*3b60*/  PRMT R89, R157, 0x8880, RZ ;  /* 0x000088809d597816 */ /* 0x008fca00000000ff */
[----:B------:R-:W-:-:S07]  /*3b70*/  IMAD R22, R89, R156, RZ ;  /* 0x0000009c59167224 */ /* 0x000fce00078e02ff */
.L_x_113:
[----:B------:R-:W-:Y:S05]  /*3b80*/  BSYNC B1 ;  /* 0x0000000000017941 */ /* 0x000fea0003800000 */
.L_x_112:
        /* <DEDUP_REMOVED lines=11> */
.L_x_115:
[----:B------:R-:W-:Y:S05]  /*3c40*/  BSYNC B1 ;  /* 0x0000000000017941 */ /* 0x000fea0003800000 */
.L_x_114:
[----:B------:R-:W-:Y:S01]  /*3c50*/  @!P4 IMAD R127, R127, R155, R22 ;  /* 0x0000009b7f7fc224 */ /* 0x000fe200078e0216 */
[----:B------:R-:W-:Y:S04]  /*3c60*/  BSSY B1, `(.L_x_116) ;  /* 0x0000006000017945 */ /* 0x000fe80003800000 */
[----:B------:R0:W-:Y:S01]  /*3c70*/  @!P4 STG.E.U8 desc[UR36][R8.64+0x49], R127 ;  /* 0x0000497f0800c986 */ /* 0x0001e2000c101124 */
[----:B------:R-:W-:Y:S05]  /*3c80*/  @P3 BRA `(.L_x_117) ;  /* 0x00000000000c3947 */ /* 0x000fea0003800000 */
[----:B--2---:R-:W3:Y:S02]  /*3c90*/  LDG.E.U8 R157, desc[UR36][R162.64+0x50] ;  /* 0x00005024a29d7981 */ /* 0x004ee4000c1e1100 */
[----:B---3--:R-:W-:-:S05]  /*3ca0*/  PRMT R89, R157, 0x8880, RZ ;  /* 0x000088809d597816 */ /* 0x008fca00000000ff */
[----:B------:R-:W-:-:S07]  /*3cb0*/  IMAD R22, R89, R156, RZ ;  /* 0x0000009c59167224 */ /* 0x000fce00078e02ff */
.L_x_117:
[----:B------:R-:W-:Y:S05]  /*3cc0*/  BSYNC B1 ;  /* 0x0000000000017941 */ /* 0x000fea0003800000 */
.L_x_116:
[----:B---3--:R-:W-:Y:S01]  /*3cd0*/  @!P3 IMAD R89, R128, R155, R22 ;  /* 0x0000009b8059b224 */ /* 0x008fe200078e0216 */
[----:B------:R-:W-:Y:S04]  /*3ce0*/  BSSY B1, `(.L_x_118) ;  /* 0x0000006000017945 */ /* 0x000fe80003800000 */
[----:B------:R3:W-:Y:S01]  /*3cf0*/  @!P3 STG.E.U8 desc[UR36][R160.64+0x50], R89 ;  /* 0x00005059a000b986 */ /* 0x0007e2000c101124 */
[----:B------:R-:W-:Y:S05]  /*3d00*/  @P5 BRA `(.L_x_119) ;  /* 0x00000000000c5947 */ /* 0x000fea0003800000 */
[----:B--2---:R-:W3:Y:S02]  /*3d10*/  LDG.E.U8 R157, desc[UR36][R162.64+0x51] ;  /* 0x00005124a29d7981 */ /* 0x004ee4000c1e1100 */
[----:B---3--:R-:W-:-:S05]  /*3d20*/  PRMT R89, R157, 0x8880, RZ ;  /* 0x000088809d597816 */ /* 0x008fca00000000ff */
[----:B------:R-:W-:-:S07]  /*3d30*/  IMAD R22, R89, R156, RZ ;  /* 0x0000009c59167224 */ /* 0x000fce00078e02ff */
.L_x_119:
[----:B------:R-:W-:Y:S05]  /*3d40*/  BSYNC B1 ;  /* 0x0000000000017941 */ /* 0x000fea0003800000 */
.L_x_118:
[----:B------:R-:W-:Y:S01]  /*3d50*/  @!P5 IMAD R129, R129, R155, R22 ;  /* 0x0000009b8181d224 */ /* 0x000fe200078e0216 */
[----:B------:R-:W-:Y:S04]  /*3d60*/  BSSY B1, `(.L_x_120) ;  /* 0x0000006000017945 */ /* 0x000fe80003800000 */
[----:B------:R0:W-:Y:S01]  /*3d70*/  @!P5 STG.E.U8 desc[UR36][R160.64+0x51], R129 ;  /* 0x00005181a000d986 */ /* 0x0001e2000c101124 */
[----:B------:R-:W-:Y:S05]  /*3d80*/  @P2 BRA `(.L_x_121) ;  /* 0x00000000000c2947 */ /* 0x000fea0003800000 */
[----:B--2---:R-:W3:Y:S02]  /*3d90*/  LDG.E.U8 R157, desc[UR36][R166.64+0x50] ;  /* 0x00005024a69d7981 */ /* 0x004ee4000c1e1100 */
[----:B---3--:R-:W-:-:S05]  /*3da0*/  PRMT R89, R157, 0x8880, RZ ;  /* 0x000088809d597816 */ /* 0x008fca00000000ff */
[----:B------:R-:W-:-:S07]  /*3db0*/  IMAD R22, R89, R156, RZ ;  /* 0x0000009c59167224 */ /* 0x000fce00078e02ff */
.L_x_121:
[----:B------:R-:W-:Y:S05]  /*3dc0*/  BSYNC B1 ;  /* 0x0000000000017941 */ /* 0x000fea0003800000 */
.L_x_120:
        /* <DEDUP_REMOVED lines=11> */
.L_x_123:
[----:B------:R-:W-:Y:S05]  /*3e80*/  BSYNC B1 ;  /* 0x0000000000017941 */ /* 0x000fea0003800000 */
.L_x_122:
[----:B------:R-:W-:Y:S01]  /*3e90*/  @!P4 IMAD R131, R131, R155, R22 ;  /* 0x0000009b8383c224 */ /* 0x000fe200078e0216 */
[----:B------:R-:W-:Y:S04]  /*3ea0*/  BSSY B1, `(.L_x_124) ;  /* 0x0000006000017945 */ /* 0x000fe80003800000 */
[----:B------:R0:W-:Y:S01]  /*3eb0*/  @!P4 STG.E.U8 desc[UR36][R8.64+0x51], R131 ;  /* 0x000051830800c986 */ /* 0x0001e2000c101124 */
[----:B------:R-:W-:Y:S05]  /*3ec0*/  @P3 BRA `(.L_x_125) ;  /* 0x00000000000c3947 */ /* 0x000fea0003800000 */
[----:B--2---:R-:W3:Y:S02]  /*3ed0*/  LDG.E.U8 R157, desc[UR36][R162.64+0x58] ;  /* 0x00005824a29d7981 */ /* 0x004ee4000c1e1100 */
[----:B---3--:R-:W-:-:S05]  /*3ee0*/  PRMT R89, R157, 0x8880, RZ ;  /* 0x000088809d597816 */ /* 0x008fca00000000ff */
[----:B------:R-:W-:-:S07]  /*3ef0*/  IMAD R22, R89, R156, RZ ;  /* 0x0000009c59167224 */ /* 0x000fce00078e02ff */
.L_x_125:
[----:B------:R-:W-:Y:S05]  /*3f00*/  BSYNC B1 ;  /* 0x0000000000017941 */ /* 0x000fea0003800000 */
.L_x_124:
[----:B---3--:R-:W-:Y:S01]  /*3f10*/  @!P3 IMAD R89, R132, R155, R22 ;  /* 0x0000009b8459b224 */ /* 0x008fe200078e0216 */
[----:B------:R-:W-:Y:S04]  /*3f20*/  BSSY B1, `(.L_x_126) ;  /* 0x0000006000017945 */ /* 0x000fe80003800000 */
[----:B------:R3:W-:Y:S01]  /*3f30*/  @!P3 STG.E.U8 desc[UR36][R160.64+0x58], R89 ;  /* 0x00005859a000b986 */ /* 0x0007e2000c101124 */
[----:B------:R-:W-:Y:S05]  /*3f40*/  @P5 BRA `(.L_x_127) ;  /* 0x00000000000c5947 */ /* 0x000fea0003800000 */
[----:B--2---:R-:W3:Y:S02]  /*3f50*/  LDG.E.U8 R157, desc[UR36][R162.64+0x59] ;  /* 0x00005924a29d7981 */ /* 0x004ee4000c1e1100 */
[----:B---3--:R-:W-:-:S05]  /*3f60*/  PRMT R89, R157, 0x8880, RZ ;  /* 0x000088809d597816 */ /* 0x008fca00000000ff */
[----:B------:R-:W-:-:S07]  /*3f70*/  IMAD R22, R89, R156, RZ ;  /* 0x0000009c59167224 */ /* 0x000fce00078e02ff */
.L_x_127:
[----:B------:R-:W-:Y:S05]  /*3f80*/  BSYNC B1 ;  /* 0x0000000000017941 */ /* 0x000fea0003800000 */
.L_x_126:
[----:B------:R-:W-:Y:S01]  /*3f90*/  @!P5 IMAD R133, R133, R155, R22 ;  /* 0x0000009b8585d224 */ /* 0x000fe200078e0216 */
[----:B------:R-:W-:Y:S04]  /*3fa0*/  BSSY B1, `(.L_x_128) ;  /* 0x0000006000017945 */ /* 0x000fe80003800000 */
[----:B------:R0:W-:Y:S01]  /*3fb0*/  @!P5 STG.E.U8 desc[UR36][R160.64+0x59], R133 ;  /* 0x00005985a000d986 */ /* 0x0001e2000c101124 */
[----:B------:R-:W-:Y:S05]  /*3fc0*/  @P2 BRA `(.L_x_129) ;  /* 0x00000000000c2947 */ /* 0x000fea0003800000 */
[----:B--2---:R-:W3:Y:S02]  /*3fd0*/  LDG.E.U8 R157, desc[UR36][R166.64+0x58] ;  /* 0x00005824a69d7981 */ /* 0x004ee4000c1e1100 */
[----:B---3--:R-:W-:-:S05]  /*3fe0*/  PRMT R89, R157, 0x8880, RZ ;  /* 0x000088809d597816 */ /* 0x008fca00000000ff */
[----:B------:R-:W-:-:S07]  /*3ff0*/  IMAD R22, R89, R156, RZ ;  /* 0x0000009c59167224 */ /* 0x000fce00078e02ff */
.L_x_129:
[----:B------:R-:W-:Y:S05]  /*4000*/  BSYNC B1 ;  /* 0x0000000000017941 */ /* 0x000fea0003800000 */
.L_x_128:
        /* <DEDUP_REMOVED lines=11> */
.L_x_131:
[----:B------:R-:W-:Y:S05]  /*40c0*/  BSYNC B1 ;  /* 0x0000000000017941 */ /* 0x000fea0003800000 */
.L_x_130:
[----:B------:R-:W-:Y:S01]  /*40d0*/  @!P4 IMAD R135, R135, R155, R22 ;  /* 0x0000009b8787c224 */ /* 0x000fe200078e0216 */
[----:B------:R-:W-:Y:S04]  /*40e0*/  BSSY B1, `(.L_x_132) ;  /* 0x0000006000017945 */ /* 0x000fe80003800000 */
[----:B------:R0:W-:Y:S01]  /*40f0*/  @!P4 STG.E.U8 desc[UR36][R8.64+0x59], R135 ;  /* 0x000059870800c986 */ /* 0x0001e2000c101124 */
[----:B------:R-:W-:Y:S05]  /*4100*/  @P3 BRA `(.L_x_133) ;  /* 0x00000000000c3947 */ /* 0x000fea0003800000 */
[----:B--2---:R-:W3:Y:S02]  /*4110*/  LDG.E.U8 R157, desc[UR36][R162.64+0x60] ;  /* 0x00006024a29d7981 */ /* 0x004ee4000c1e1100 */
[----:B---3--:R-:W-:-:S05]  /*4120*/  PRMT R89, R157, 0x8880, RZ ;  /* 0x000088809d597816 */ /* 0x008fca00000000ff */
[----:B------:R-:W-:-:S07]  /*4130*/  IMAD R22, R89, R156, RZ ;  /* 0x0000009c59167224 */ /* 0x000fce00078e02ff */
.L_x_133:
[----:B------:R-:W-:Y:S05]  /*4140*/  BSYNC B1 ;  /* 0x0000000000017941 */ /* 0x000fea0003800000 */
.L_x_132:
[----:B---3--:R-:W-:Y:S01]  /*4150*/  @!P3 IMAD R89, R136, R155, R22 ;  /* 0x0000009b8859b224 */ /* 0x008fe200078e0216 */
[----:B------:R-:W-:Y:S04]  /*4160*/  BSSY B1, `(.L_x_134) ;  /* 0x0000006000017945 */ /* 0x000fe80003800000 */
[----:B------:R3:W-:Y:S01]  /*4170*/  @!P3 STG.E.U8 desc[UR36][R160.64+0x60], R89 ;  /* 0x00006059a000b986 */ /* 0x0007e2000c101124 */
[----:B------:R-:W-:Y:S05]  /*4180*/  @P5 BRA `(.L_x_135) ;  /* 0x00000000000c5947 */ /* 0x000fea0003800000 */
[----:B--2---:R-:W3:Y:S02]  /*4190*/  LDG.E.U8 R157, desc[UR36][R162.64+0x61] ;  /* 0x00006124a29d7981 */ /* 0x004ee4000c1e1100 */
[----:B---3--:R-:W-:-:S05]  /*41a0*/  PRMT R89, R157, 0x8880, RZ ;  /* 0x000088809d597816 */ /* 0x008fca00000000ff */
[----:B------:R-:W-:-:S07]  /*41b0*/  IMAD R22, R89, R156, RZ ;  /* 0x0000009c59167224 */ /* 0x000fce00078e02ff */
.L_x_135:
[----:B------:R-:W-:Y:S05]  /*41c0*/  BSYNC B1 ;  /* 0x0000000000017941 */ /* 0x000fea0003800000 */
.L_x_134:
[----:B------:R-:W-:Y:S01]  /*41d0*/  @!P5 IMAD R137, R137, R155, R22 ;  /* 0x0000009b8989d224 */ /* 0x000fe200078e0216 */
[----:B------:R-:W-:Y:S04]  /*41e0*/  BSSY B1, `(.L_x_136) ;  /* 0x0000006000017945 */ /* 0x000fe80003800000 */
[----:B------:R0:W-:Y:S01]  /*41f0*/  @!P5 STG.E.U8 desc[UR36][R160.64+0x61], R137 ;  /* 0x00006189a000d986 */ /* 0x0001e2000c101124 */
[----:B------:R-:W-:Y:S05]  /*4200*/  @P2 BRA `(.L_x_137) ;  /* 0x00000000000c2947 */ /* 0x000fea0003800000 */
[----:B--2---:R-:W3:Y:S02]  /*4210*/  LDG.E.U8 R157, desc[UR36][R166.64+0x60] ;  /* 0x00006024a69d7981 */ /* 0x004ee4000c1e1100 */
[----:B---3--:R-:W-:-:S05]  /*4220*/  PRMT R89, R157, 0x8880, RZ ;  /* 0x000088809d597816 */ /* 0x008fca00000000ff */
[----:B------:R-:W-:-:S07]  /*4230*/  IMAD R22, R89, R156, RZ ;  /* 0x0000009c59167224 */ /* 0x000fce00078e02ff */
.L_x_137:
[----:B------:R-:W-:Y:S05]  /*4240*/  BSYNC B1 ;  /* 0x0000000000017941 */ /* 0x000fea0003800000 */
.L_x_136:
        /* <DEDUP_REMOVED lines=11> */
.L_x_139:
[----:B------:R-:W-:Y:S05]  /*4300*/  BSYNC B1 ;  /* 0x0000000000017941 */ /* 0x000fea0003800000 */
.L_x_138:
[----:B------:R-:W-:Y:S01]  /*4310*/  @!P4 IMAD R139, R139, R155, R22 ;  /* 0x0000009b8b8bc224 */ /* 0x000fe200078e0216 */
[----:B------:R-:W-:Y:S04]  /*4320*/  BSSY B1, `(.L_x_140) ;  /* 0x0000006000017945 */ /* 0x000fe80003800000 */
[----:B------:R0:W-:Y:S01]  /*4330*/  @!P4 STG.E.U8 desc[UR36][R8.64+0x61], R139 ;  /* 0x0000618b0800c986 */ /* 0x0001e2000c101124 */
[----:B------:R-:W-:Y:S05]  /*4340*/  @P3 BRA `(.L_x_141) ;  /* 0x00000000000c3947 */ /* 0x000fea0003800000 */
[----:B--2---:R-:W3:Y:S02]  /*4350*/  LDG.E.U8 R157, desc[UR36][R162.64+0x68] ;  /* 0x00006824a29d7981 */ /* 0x004ee4000c1e1100 */
[----:B---3--:R-:W-:-:S05]  /*4360*/  PRMT R89, R157, 0x8880, RZ ;  /* 0x000088809d597816 */ /* 0x008fca00000000ff */
[----:B------:R-:W-:-:S07]  /*4370*/  IMAD R22, R89, R156, RZ ;  /* 0x0000009c59167224 */ /* 0x000fce00078e02ff */
.L_x_141:
[----:B------:R-:W-:Y:S05]  /*4380*/  BSYNC B1 ;  /* 0x0000000000017941 */ /* 0x000fea0003800000 */
.L_x_140:
[----:B---3--:R-:W-:Y:S01]  /*4390*/  @!P3 IMAD R89, R140, R155, R22 ;  /* 0x0000009b8c59b224 */ /* 0x008fe200078e0216 */
[----:B------:R-:W-:Y:S04]  /*43a0*/  BSSY B1, `(.L_x_142) ;  /* 0x0000006000017945 */ /* 0x000fe80003800000 */
[----:B------:R3:W-:Y:S01]  /*43b0*/  @!P3 STG.E.U8 desc[UR36][R160.64+0x68], R89 ;  /* 0x00006859a000b986 */ /* 0x0007e2000c101124 */
[----:B------:R-:W-:Y:S05]  /*43c0*/  @P5 BRA `(.L_x_143) ;  /* 0x00000000000c5947 */ /* 0x000fea0003800000 */
[----:B--2---:R-:W3:Y:S02]  /*43d0*/  LDG.E.U8 R157, desc[UR36][R162.64+0x69] ;  /* 0x00006924a29d7981 */ /* 0x004ee4000c1e1100 */
[----:B---3--:R-:W-:-:S05]  /*43e0*/  PRMT R89, R157, 0x8880, RZ ;  /* 0x000088809d597816 */ /* 0x008fca00000000ff */
[----:B------:R-:W-:-:S07]  /*43f0*/  IMAD R22, R89, R156, RZ ;  /* 0x0000009c59167224 */ /* 0x000fce00078e02ff */
.L_x_143:
[----:B------:R-:W-:Y:S05]  /*4400*/  BSYNC B1 ;  /* 0x0000000000017941 */ /* 0x000fea0003800000 */
.L_x_142:
[----:B------:R-:W-:Y:S01]  /*4410*/  @!P5 IMAD R141, R141, R155, R22 ;  /* 0x0000009b8d8dd224 */ /* 0x000fe200078e0216 */
[----:B------:R-:W-:Y:S04]  /*4420*/  BSSY B1, `(.L_x_144) ;  /* 0x0000006000017945 */ /* 0x000fe80003800000 */
[----:B------:R0:W-:Y:S01]  /*4430*/  @!P5 STG.E.U8 desc[UR36][R160.64+0x69], R141 ;  /* 0x0000698da000d986 */ /* 0x0001e2000c101124 */
[----:B------:R-:W-:Y:S05]  /*4440*/  @P2 BRA `(.L_x_145) ;  /* 0x00000000000c2947 */ /* 0x000fea0003800000 */
[----:B--2---:R-:W3:Y:S02]  /*4450*/  LDG.E.U8 R157, desc[UR36][R166.64+0x68] ;  /* 0x00006824a69d7981 */ /* 0x004ee4000c1e1100 */
[----:B---3--:R-:W-:-:S05]  /*4460*/  PRMT R89, R157, 0x8880, RZ ;  /* 0x000088809d597816 */ /* 0x008fca00000000ff */
[----:B------:R-:W-:-:S07]  /*4470*/  IMAD R22, R89, R156, RZ ;  /* 0x0000009c59167224 */ /* 0x000fce00078e02ff */
.L_x_145:
[----:B------:R-:W-:Y:S05]  /*4480*/  BSYNC B1 ;  /* 0x0000000000017941 */ /* 0x000fea0003800000 */
.L_x_144:
        /* <DEDUP_REMOVED lines=11> */
.L_x_147:
[----:B------:R-:W-:Y:S05]  /*4540*/  BSYNC B1 ;  /* 0x0000000000017941 */ /* 0x000fea0003800000 */
.L_x_146:
[----:B------:R-:W-:Y:S01]  /*4550*/  @!P4 IMAD R143, R143, R155, R22 ;  /* 0x0000009b8f8fc224 */ /* 0x000fe200078e0216 */
[----:B------:R-:W-:Y:S04]  /*4560*/  BSSY B1, `(.L_x_148) ;  /* 0x0000006000017945 */ /* 0x000fe80003800000 */
[----:B------:R0:W-:Y:S01]  /*4570*/  @!P4 STG.E.U8 desc[UR36][R8.64+0x69], R143 ;  /* 0x0000698f0800c986 */ /* 0x0001e2000c101124 */
[----:B------:R-:W-:Y:S05]  /*4580*/  @P3 BRA `(.L_x_149) ;  /* 0x00000000000c3947 */ /* 0x000fea0003800000 */
[----:B--2---:R-:W3:Y:S02]  /*4590*/  LDG.E.U8 R157, desc[UR36][R162.64+0x70] ;  /* 0x00007024a29d7981 */ /* 0x004ee4000c1e1100 */
[----:B---3--:R-:W-:-:S05]  /*45a0*/  PRMT R89, R157, 0x8880, RZ ;  /* 0x000088809d597816 */ /* 0x008fca00000000ff */
[----:B------:R-:W-:-:S07]  /*45b0*/  IMAD R22, R89, R156, RZ ;  /* 0x0000009c59167224 */ /* 0x000fce00078e02ff */
.L_x_149:
[----:B------:R-:W-:Y:S05]  /*45c0*/  BSYNC B1 ;  /* 0x0000000000017941 */ /* 0x000fea0003800000 */
.L_x_148:
[----:B---3--:R-:W-:Y:S01]  /*45d0*/  @!P3 IMAD R89, R144, R155, R22 ;  /* 0x0000009b9059b224 */ /* 0x008fe200078e0216 */
[----:B------:R-:W-:Y:S04]  /*45e0*/  BSSY B1, `(.L_x_150) ;  /* 0x0000006000017945 */ /* 0x000fe80003800000 */
[----:B------:R3:W-:Y:S01]  /*45f0*/  @!P3 STG.E.U8 desc[UR36][R160.64+0x70], R89 ;  /* 0x00007059a000b986 */ /* 0x0007e2000c101124 */
[----:B------:R-:W-:Y:S05]  /*4600*/  @P5 BRA `(.L_x_151) ;  /* 0x00000000000c5947 */ /* 0x000fea0003800000 */
[----:B--2---:R-:W3:Y:S02]  /*4610*/  LDG.E.U8 R157, desc[UR36][R162.64+0x71] ;  /* 0x00007124a29d7981 */ /* 0x004ee4000c1e1100 */
[----:B---3--:R-:W-:-:S05]  /*4620*/  PRMT R89, R157, 0x8880, RZ ;  /* 0x000088809d597816 */ /* 0x008fca00000000ff */
[----:B------:R-:W-:-:S07]  /*4630*/  IMAD R22, R89, R156, RZ ;  /* 0x0000009c59167224 */ /* 0x000fce00078e02ff */
.L_x_151:
[----:B------:R-:W-:Y:S05]  /*4640*/  BSYNC B1 ;  /* 0x0000000000017941 */ /* 0x000fea0003800000 */
.L_x_150:
[----:B------:R-:W-:Y:S01]  /*4650*/  @!P5 IMAD R145, R145, R155, R22 ;  /* 0x0000009b9191d224 */ /* 0x000fe200078e0216 */
[----:B------:R-:W-:Y:S04]  /*4660*/  BSSY B1, `(.L_x_152) ;  /* 0x0000006000017945 */ /* 0x000fe80003800000 */
[----:B------:R0:W-:Y:S01]  /*4670*/  @!P5 STG.E.U8 desc[UR36][R160.64+0x71], R145 ;  /* 0x00007191a000d986 */ /* 0x0001e2000c101124 */
[----:B------:R-:W-:Y:S05]  /*4680*/  @P2 BRA `(.L_x_153) ;  /* 0x00000000000c2947 */ /* 0x000fea0003800000 */
[----:B--2---:R-:W3:Y:S02]  /*4690*/  LDG.E.U8 R157, desc[UR36][R166.64+0x70] ;  /* 0x00007024a69d7981 */ /* 0x004ee4000c1e1100 */
[----:B---3--:R-:W-:-:S05]  /*46a0*/  PRMT R89, R157, 0x8880, RZ ;  /* 0x000088809d597816 */ /* 0x008fca00000000ff */
[----:B------:R-:W-:-:S07]  /*46b0*/  IMAD R22, R89, R156, RZ ;  /* 0x0000009c59167224 */ /* 0x000fce00078e02ff */
.L_x_153:
[----:B------:R-:W-:Y:S05]  /*46c0*/  BSYNC B1 ;  /* 0x0000000000017941 */ /* 0x000fea0003800000 */
.L_x_152:
[C---:B------:R-:W-:Y:S01]  /*46d0*/  ISETP.LT.OR P4, PT, R3.reuse, 0x72, !P1 ;  /* 0x000000720300780c */ /* 0x040fe20004f81670 */
[----:B---3--:R-:W-:Y:S01]  /*46e0*/  @!P2 IMAD R89, R146, R155, R22 ;  /* 0x0000009b9259a224 */ /* 0x008fe200078e0216 */
[----:B------:R-:W-:Y:S01]  /*46f0*/  BSSY B1, `(.L_x_154) ;  /* 0x000000b000017945 */ /* 0x000fe20003800000 */
[C---:B------:R-:W-:Y:S02]  /*4700*/  ISETP.LT.OR P3, PT, R3.reuse, 0x79, !P0 ;  /* 0x000000790300780c */ /* 0x040fe40004761670 */
[----:B----4-:R-:W-:Y:S01]  /*4710*/  IADD3 R91, P5, R4, 0x80, RZ ;  /* 0x00000080045b7810 */ /* 0x010fe20007fbe0ff */
[----:B------:R3:W-:Y:S01]  /*4720*/  @!P2 STG.E.U8 desc[UR36][R8.64+0x70], R89 ;  /* 0x000070590800a986 */ /* 0x0007e2000c101124 */
[C---:B------:R-:W-:Y:S02]  /*4730*/  ISETP.LT.OR P2, PT, R3.reuse, 0x79, !P1 ;  /* 0x000000790300780c */ /* 0x040fe40004f41670 */
[C---:B------:R-:W-:Y:S02]  /*4740*/  ISETP.LT.OR P0, PT, R3.reuse, 0x7a, !P0 ;  /* 0x0000007a0300780c */ /* 0x040fe40004701670 */
[----:B------:R-:W-:-:S02]  /*4750*/  ISETP.LT.OR P1, PT, R3, 0x7a, !P1 ;  /* 0x0000007a0300780c */ /* 0x000fc40004f21670 */
[----:B------:R-:W-:Y:S11]  /*4760*/  @P4 BRA `(.L_x_155) ;  /* 0x00000000000c4947 */ /* 0x000ff60003800000 */
[----:B--2---:R-:W3:Y:S02]  /*4770*/  LDG.E.U8 R157, desc[UR36][R166.64+0x71] ;  /* 0x00007124a69d7981 */ /* 0x004ee4000c1e1100 */
[----:B---3--:R-:W-:-:S05]  /*4780*/  PRMT R89, R157, 0x8880, RZ ;  /* 0x000088809d597816 */ /* 0x008fca00000000ff */
[----:B------:R-:W-:-:S07]  /*4790*/  IMAD R22, R89, R156, RZ ;  /* 0x0000009c59167224 */ /* 0x000fce00078e02ff */
.L_x_155:
[----:B------:R-:W-:Y:S05]  /*47a0*/  BSYNC B1 ;  /* 0x0000000000017941 */ /* 0x000fea0003800000 */
.L_x_154:
[----:B------:R-:W-:Y:S01]  /*47b0*/  @!P4 IMAD R147, R147, R155, R22 ;  /* 0x0000009b9393c224 */ /* 0x000fe200078e0216 */
[----:B------:R-:W-:Y:S04]  /*47c0*/  BSSY B1, `(.L_x_156) ;  /* 0x0000006000017945 */ /* 0x000fe80003800000 */
[----:B------:R4:W-:Y:S01]  /*47d0*/  @!P4 STG.E.U8 desc[UR36][R8.64+0x71], R147 ;  /* 0x000071930800c986 */ /* 0x0009e2000c101124 */
[----:B------:R-:W-:Y:S05]  /*47e0*/  @P3 BRA `(.L_x_157) ;  /* 0x00000000000c3947 */ /* 0x000fea0003800000 */
[----:B--2---:R-:W3:Y:S02]  /*47f0*/  LDG.E.U8 R157, desc[UR36][R162.64+0x78] ;  /* 0x00007824a29d7981 */ /* 0x004ee4000c1e1100 */
[----:B---3--:R-:W-:-:S05]  /*4800*/  PRMT R89, R157, 0x8880, RZ ;  /* 0x000088809d597816 */ /* 0x008fca00000000ff */
[----:B------:R-:W-:-:S07]  /*4810*/  IMAD R22, R89, R156, RZ ;  /* 0x0000009c59167224 */ /* 0x000fce00078e02ff */
.L_x_157:
[----:B------:R-:W-:Y:S05]  /*4820*/  BSYNC B1 ;  /* 0x0000000000017941 */ /* 0x000fea0003800000 */
.L_x_156:
[----:B---3--:R-:W-:Y:S01]  /*4830*/  @!P3 IMAD R89, R148, R155, R22 ;  /* 0x0000009b9459b224 */ /* 0x008fe200078e0216 */
[----:B------:R-:W-:Y:S01]  /*4840*/  BSSY B1, `(.L_x_158) ;  /* 0x0000007000017945 */ /* 0x000fe20003800000 */
[----:B0-----:R-:W-:-:S03]  /*4850*/  IMAD.X R93, RZ, RZ, R5, P5 ;  /* 0x000000ffff5d7224 */ /* 0x001fc600028e0605 */
[----:B------:R0:W-:Y:S01]  /*4860*/  @!P3 STG.E.U8 desc[UR36][R160.64+0x78], R89 ;  /* 0x00007859a000b986 */ /* 0x0001e2000c101124 */
[----:B------:R-:W-:Y:S05]  /*4870*/  @P0 BRA `(.L_x_159) ;  /* 0x00000000000c0947 */ /* 0x000fea0003800000 */
[----:B--2---:R-:W2:Y:S02]  /*4880*/  LDG.E.U8 R157, desc[UR36][R162.64+0x79] ;  /* 0x00007924a29d7981 */ /* 0x004ea4000c1e1100 */
[----:B--2---:R-:W-:-:S05]  /*4890*/  PRMT R5, R157, 0x8880, RZ ;  /* 0x000088809d057816 */ /* 0x004fca00000000ff */
[----:B------:R-:W-:-:S07]  /*48a0*/  IMAD R22, R5, R156, RZ ;  /* 0x0000009c05167224 */ /* 0x000fce00078e02ff */
.L_x_159:
[----:B------:R-:W-:Y:S05]  /*48b0*/  BSYNC B1 ;  /* 0x0000000000017941 */ /* 0x000fea0003800000 */
.L_x_158:
[----:B------:R-:W-:Y:S01]  /*48c0*/  @!P0 IMAD R149, R149, R155, R22 ;  /* 0x0000009b95958224 */ /* 0x000fe200078e0216 */
[----:B------:R-:W-:Y:S01]  /*48d0*/  BSSY B1, `(.L_x_160) ;  /* 0x0000007000017945 */ /* 0x000fe20003800000 */
[----:B------:R-:W-:-:S03]  /*48e0*/  IMAD R4, R93, R158, RZ ;  /* 0x0000009e5d047224 */ /* 0x000fc600078e02ff */
[----:B------:R3:W-:Y:S01]  /*48f0*/  @!P0 STG.E.U8 desc[UR36][R160.64+0x79], R149 ;  /* 0x00007995a0008986 */ /* 0x0007e2000c101124 */
[----:B------:R-:W-:Y:S05]  /*4900*/  @P2 BRA `(.L_x_161) ;  /* 0x00000000000c2947 */ /* 0x000fea0003800000 */
[----:B--2---:R-:W2:Y:S02]  /*4910*/  LDG.E.U8 R157, desc[UR36][R166.64+0x78] ;  /* 0x00007824a69d7981 */ /* 0x004ea4000c1e1100 */
[----:B--2---:R-:W-:-:S05]  /*4920*/  PRMT R5, R157, 0x8880, RZ ;  /* 0x000088809d057816 */ /* 0x004fca00000000ff */
[----:B------:R-:W-:-:S07]  /*4930*/  IMAD R22, R5, R156, RZ ;  /* 0x0000009c05167224 */ /* 0x000fce00078e02ff */
.L_x_161:
[----:B------:R-:W-:Y:S05]  /*4940*/  BSYNC B1 ;  /* 0x0000000000017941 */ /* 0x000fea0003800000 */
.L_x_160:
[----:B------:R-:W-:Y:S01]  /*4950*/  @!P2 IMAD R5, R150, R155, R22 ;  /* 0x0000009b9605a224 */ /* 0x000fe200078e0216 */
[----:B------:R-:W-:Y:S01]  /*4960*/  BSSY B1, `(.L_x_162) ;  /* 0x0000009000017945 */ /* 0x000fe20003800000 */
[C---:B0-----:R-:W-:Y:S02]  /*4970*/  IMAD R89, R91.reuse, R159, R4 ;  /* 0x0000009f5b597224 */ /* 0x041fe400078e0204 */
[CC--:B------:R-:W-:Y:S01]  /*4980*/  IMAD.WIDE.U32 R164, R91.reuse, R158.reuse, R164 ;  /* 0x0000009e5ba47225 */ /* 0x0c0fe200078e00a4 */
[----:B------:R0:W-:Y:S03]  /*4990*/  @!P2 STG.E.U8 desc[UR36][R8.64+0x78], R5 ;  /* 0x000078050800a986 */ /* 0x0001e6000c101124 */
[----:B------:R-:W-:Y:S01]  /*49a0*/  IMAD.WIDE.U32 R158, R91, R158, R20 ;  /* 0x0000009e5b9e7225 */ /* 0x000fe200078e0014 */
[----:B------:R-:W-:Y:S06]  /*49b0*/  @P1 BRA `(.L_x_163) ;  /* 0x00000000000c1947 */ /* 0x000fec0003800000 */
[----:B--2---:R-:W0:Y:S02]  /*49c0*/  LDG.E.U8 R157, desc[UR36][R166.64+0x79] ;  /* 0x00007924a69d7981 */ /* 0x004e24000c1e1100 */
[----:B0-----:R-:W-:-:S05]  /*49d0*/  PRMT R5, R157, 0x8880, RZ ;  /* 0x000088809d057816 */ /* 0x001fca00000000ff */
[----:B------:R-:W-:-:S07]  /*49e0*/  IMAD R22, R5, R156, RZ ;  /* 0x0000009c05167224 */ /* 0x000fce00078e02ff */
.L_x_163:
[----:B------:R-:W-:Y:S05]  /*49f0*/  BSYNC B1 ;  /* 0x0000000000017941 */ /* 0x000fea0003800000 */
.L_x_162:
[----:B------:R-:W-:Y:S01]  /*4a00*/  @!P1 IMAD R151, R151, R155, R22 ;  /* 0x0000009b97979224 */ /* 0x000fe200078e0216 */
[----:B------:R-:W-:Y:S01]  /*4a10*/  ISETP.GE.AND P2, PT, R0, 0x81, PT ;  /* 0x000000810000780c */ /* 0x000fe20003f46270 */
[----:B------:R-:W-:Y:S01]  /*4a20*/  BSSY B1, `(.L_x_164) ;  /* 0x000000c000017945 */ /* 0x000fe20003800000 */
[----:B------:R-:W-:Y:S02]  /*4a30*/  IADD3 R4, P5, R158, R12, RZ ;  /* 0x0000000c9e047210 */ /* 0x000fe40007fbe0ff */
[----:B------:R1:W-:Y:S01]  /*4a40*/  @!P1 STG.E.U8 desc[UR36][R8.64+0x79], R151 ;  /* 0x0000799708009986 */ /* 0x0003e2000c101124 */
[----:B------:R-:W-:Y:S02]  /*4a50*/  ISETP.LT.OR P1, PT, R3, 0x1, !P2 ;  /* 0x000000010300780c */ /* 0x000fe40005721670 */
[----:B0-----:R-:W-:Y:S02]  /*4a60*/  IADD3.X R5, R13, R159, R89, P5, !PT ;  /* 0x0000009f0d057210 */ /* 0x001fe40002ffe459 */
[----:B------:R-:W-:-:S02]  /*4a70*/  ISETP.GE.AND P0, PT, R0, 0x89, PT ;  /* 0x000000890000780c */ /* 0x000fc40003f06270 */
[----:B------:R-:W-:Y:S02]  /*4a80*/  IADD3 R12, P4, P3, R14, R12, R164 ;  /* 0x0000000c0e0c7210 */ /* 0x000fe40007b9e0a4 */
[----:B------:R-:W-:-:S05]  /*4a90*/  ISETP.LT.OR P5, PT, R3, 0x2, !P2 ;  /* 0x000000020300780c */ /* 0x000fca00057a1670 */
[----:B-1----:R-:W-:Y:S08]  /*4aa0*/  @P1 BRA `(.L_x_165) ;  /* 0x00000000000c1947 */ /* 0x002ff00003800000 */
[----:B--2---:R-:W4:Y:S02]  /*4ab0*/  LDG.E.U8 R157, desc[UR36][R4.64] ;  /* 0x00000024049d7981 */ /* 0x004f24000c1e1100 */
[----:B----4-:R-:W-:-:S05]  /*4ac0*/  PRMT R9, R157, 0x8880, RZ ;  /* 0x000088809d097816 */ /* 0x010fca00000000ff */
[----:B------:R-:W-:-:S07]  /*4ad0*/  IMAD R22, R9, R156, RZ ;  /* 0x0000009c09167224 */ /* 0x000fce00078e02ff */
.L_x_165:
[----:B------:R-:W-:Y:S05]  /*4ae0*/  BSYNC B1 ;  /* 0x0000000000017941 */ /* 0x000fea0003800000 */
.L_x_164:
[----:B----4-:R-:W-:Y:S01]  /*4af0*/  @!P1 IMAD R9, R24, R155, R22 ;  /* 0x0000009b18099224 */ /* 0x010fe200078e0216 */
[----:B------:R-:W-:Y:S01]  /*4b00*/  BSSY B1, `(.L_x_166) ;  /* 0x0000007000017945 */ /* 0x000fe20003800000 */
[----:B------:R-:W-:-:S03]  /*4b10*/  IMAD.IADD R164, R89, 0x1, R165 ;  /* 0x0000000159a47824 */ /* 0x000fc600078e02a5 */
[----:B------:R0:W-:Y:S01]  /*4b20*/  @!P1 STG.E.U8 desc[UR36][R6.64], R9 ;  /* 0x0000000906009986 */ /* 0x0001e2000c101124 */
[----:B------:R-:W-:Y:S05]  /*4b30*/  @P5 BRA `(.L_x_167) ;  /* 0x00000000000c5947 */ /* 0x000fea0003800000 */
[----:B--2---:R-:W0:Y:S02]  /*4b40*/  LDG.E.U8 R157, desc[UR36][R4.64+0x1] ;  /* 0x00000124049d7981 */ /* 0x004e24000c1e1100 */
[----:B0-----:R-:W-:-:S05]  /*4b50*/  PRMT R9, R157, 0x8880, RZ ;  /* 0x000088809d097816 */ /* 0x001fca00000000ff */
[----:B------:R-:W-:-:S07]  /*4b60*/  IMAD R22, R9, R156, RZ ;  /* 0x0000009c09167224 */ /* 0x000fce00078e02ff */
.L_x_167:
[----:B------:R-:W-:Y:S05]  /*4b70*/  BSYNC B1 ;  /* 0x0000000000017941 */ /* 0x000fea0003800000 */
.L_x_166:
[----:B------:R-:W-:Y:S01]  /*4b80*/  ISETP.LT.OR P1, PT, R3, 0x1, !P0 ;  /* 0x000000010300780c */ /* 0x000fe20004721670 */
[----:B------:R-:W-:Y:S01]  /*4b90*/  @!P5 IMAD R25, R25, R155, R22 ;  /* 0x0000009b1919d224 */ /* 0x000fe200078e0216 */
[----:B------:R-:W-:Y:S01]  /*4ba0*/  BSSY B1, `(.L_x_168) ;  /* 0x000000a000017945 */ /* 0x000fe20003800000 */
[----:B------:R-:W-:Y:S02]  /*4bb0*/  IADD3.X R13, R21, R13, R164, P4, P3 ;  /* 0x0000000d150d7210 */ /* 0x000fe400027e64a4 */
[C---:B------:R-:W-:Y:S01]  /*4bc0*/  ISETP.LT.OR P4, PT, R3.reuse, 0x2, !P0 ;  /* 0x000000020300780c */ /* 0x040fe20004781670 */
[----:B------:R1:W-:Y:S01]  /*4bd0*/  @!P5 STG.E.U8 desc[UR36][R6.64+0x1], R25 ;  /* 0x000001190600d986 */ /* 0x0003e2000c101124 */
[C---:B------:R-:W-:Y:S02]  /*4be0*/  ISETP.LT.OR P5, PT, R3.reuse, 0x9, !P2 ;  /* 0x000000090300780c */ /* 0x040fe400057a1670 */
[----:B------:R-:W-:-:S04]  /*4bf0*/  ISETP.LT.OR P3, PT, R3, 0xa, !P2 ;  /* 0x0000000a0300780c */ /* 0x000fc80005761670 */
[----:B------:R-:W-:Y:S09]  /*4c00*/  @P1 BRA `(.L_x_169) ;  /* 0x00000000000c1947 */ /* 0x000ff20003800000 */
[----:B--2---:R-:W0:Y:S02]  /*4c10*/  LDG.E.U8 R157, desc[UR36][R12.64] ;  /* 0x000000240c9d7981 */ /* 0x004e24000c1e1100 */
[----:B0-----:R-:W-:-:S05]  /*4c20*/  PRMT R9, R157, 0x8880, RZ ;  /* 0x000088809d097816 */ /* 0x001fca00000000ff */
[----:B------:R-:W-:-:S07]  /*4c30*/  IMAD R22, R9, R156, RZ ;  /* 0x0000009c09167224 */ /* 0x000fce00078e02ff */
.L_x_169:
[----:B------:R-:W-:Y:S05]  /*4c40*/  BSYNC B1 ;  /* 0x0000000000017941 */ /* 0x000fea0003800000 */
.L_x_168:
[----:B0-----:R-:W-:Y:S01]  /*4c50*/  @!P1 IMAD R9, R26, R155, R22 ;  /* 0x0000009b1a099224 */ /* 0x001fe200078e0216 */
[----:B------:R-:W-:Y:S04]  /*4c60*/  BSSY B1, `(.L_x_170) ;  /* 0x0000006000017945 */ /* 0x000fe80003800000 */
[----:B------:R0:W-:Y:S01]  /*4c70*/  @!P1 STG.E.U8 desc[UR36][R10.64], R9 ;  /* 0x000000090a009986 */ /* 0x0001e2000c101124 */
[----:B------:R-:W-:Y:S05]  /*4c80*/  @P4 BRA `(.L_x_171) ;  /* 0x00000000000c4947 */ /* 0x000fea0003800000 */
[----:B--2---:R-:W0:Y:S02]  /*4c90*/  LDG.E.U8 R157, desc[UR36][R12.64+0x1] ;  /* 0x000001240c9d7981 */ /* 0x004e24000c1e1100 */
[----:B0-----:R-:W-:-:S05]  /*4ca0*/  PRMT R9, R157, 0x8880, RZ ;  /* 0x000088809d097816 */ /* 0x001fca00000000ff */
[----:B------:R-:W-:-:S07]  /*4cb0*/  IMAD R22, R9, R156, RZ ;  /* 0x0000009c09167224 */ /* 0x000fce00078e02ff */
.L_x_171:
[----:B------:R-:W-:Y:S05]  /*4cc0*/  BSYNC B1 ;  /* 0x0000000000017941 */ /* 0x000fea0003800000 */
.L_x_170:
[----:B------:R-:W-:Y:S01]  /*4cd0*/  @!P4 IMAD R27, R27, R155, R22 ;  /* 0x0000009b1b1bc224 */ /* 0x000fe200078e0216 */
[----:B------:R-:W-:Y:S04]  /*4ce0*/  BSSY B1, `(.L_x_172) ;  /* 0x0000006000017945 */ /* 0x000fe80003800000 */
[----:B------:R4:W-:Y:S01]  /*4cf0*/  @!P4 STG.E.U8 desc[UR36][R10.64+0x1], R27 ;  /* 0x0000011b0a00c986 */ /* 0x0009e2000c101124 */
[----:B------:R-:W-:Y:S05]  /*4d00*/  @P5 BRA `(.L_x_173) ;  /* 0x00000000000c5947 */ /* 0x000fea0003800000 */
[----:B--2---:R-:W0:Y:S02]  /*4d10*/  LDG.E.U8 R157, desc[UR36][R4.64+0x8] ;  /* 0x00000824049d7981 */ /* 0x004e24000c1e1100 */
[----:B0-----:R-:W-:-:S05]  /*4d20*/  PRMT R9, R157, 0x8880, RZ ;  /* 0x000088809d097816 */ /* 0x001fca00000000ff */
[----:B------:R-:W-:-:S07]  /*4d30*/  IMAD R22, R9, R156, RZ ;  /* 0x0000009c09167224 */ /* 0x000fce00078e02ff */
.L_x_173:
[----:B------:R-:W-:Y:S05]  /*4d40*/  BSYNC B1 ;  /* 0x0000000000017941 */ /* 0x000fea0003800000 */
.L_x_172:
[----:B0-----:R-:W-:Y:S01]  /*4d50*/  @!P5 IMAD R9, R28, R155, R22 ;  /* 0x0000009b1c09d224 */ /* 0x001fe200078e0216 */
[----:B------:R-:W-:Y:S04]  /*4d60*/  BSSY B1, `(.L_x_174) ;  /* 0x0000006000017945 */ /* 0x000fe80003800000 */
[----:B------:R0:W-:Y:S01]  /*4d70*/  @!P5 STG.E.U8 desc[UR36][R6.64+0x8], R9 ;  /* 0x000008090600d986 */ /* 0x0001e2000c101124 */
[----:B------:R-:W-:Y:S05]  /*4d80*/  @P3 BRA `(.L_x_175) ;  /* 0x00000000000c3947 */ /* 0x000fea0003800000 */
[----:B--2---:R-:W0:Y:S02]  /*4d90*/  LDG.E.U8 R157, desc[UR36][R4.64+0x9] ;  /* 0x00000924049d7981 */ /* 0x004e24000c1e1100 */
[----:B0-----:R-:W-:-:S05]  /*4da0*/  PRMT R9, R157, 0x8880, RZ ;  /* 0x000088809d097816 */ /* 0x001fca00000000ff */
[----:B------:R-:W-:-:S07]  /*4db0*/  IMAD R22, R9, R156, RZ ;  /* 0x0000009c09167224 */ /* 0x000fce00078e02ff */
.L_x_175:
[----:B------:R-:W-:Y:S05]  /*4dc0*/  BSYNC B1 ;  /* 0x0000000000017941 */ /* 0x000fea0003800000 */
.L_x_174:
[----:B------:R-:W-:Y:S01]  /*4dd0*/  ISETP.LT.OR P5, PT, R3, 0x9, !P0 ;  /* 0x000000090300780c */ /* 0x000fe200047a1670 */
[----:B------:R-:W-:Y:S01]  /*4de0*/  @!P3 IMAD R29, R29, R155, R22 ;  /* 0x0000009b1d1db224 */ /* 0x000fe200078e0216 */
[----:B------:R-:W-:Y:S01]  /*4df0*/  BSSY B1, `(.L_x_176) ;  /* 0x0000009000017945 */ /* 0x000fe20003800000 */
[C---:B------:R-:W-:Y:S02]  /*4e00*/  ISETP.LT.OR P4, PT, R3.reuse, 0xa, !P0 ;  /* 0x0000000a0300780c */ /* 0x040fe40004781670 */
[C---:B------:R-:W-:Y:S01]  /*4e10*/  ISETP.LT.OR P1, PT, R3.reuse, 0x12, !P2 ;  /* 0x000000120300780c */ /* 0x040fe20005721670 */
[----:B------:R0:W-:Y:S01]  /*4e20*/  @!P3 STG.E.U8 desc[UR36][R6.64+0x9], R29 ;  /* 0x0000091d0600b986 */ /* 0x0001e2000c101124 */
[----:B------:R-:W-:-:S06]  /*4e30*/  ISETP.LT.OR P3, PT, R3, 0x11, !P2 ;  /* 0x000000110300780c */ /* 0x000fcc0005761670 */
[----:B------:R-:W-:Y:S07]  /*4e40*/  @P5 BRA `(.L_x_177) ;  /* 0x00000000000c5947 */ /* 0x000fee0003800000 */
[----:B--2---:R-:W0:Y:S02]  /*4e50*/  LDG.E.U8 R157, desc[UR36][R12.64+0x8] ;  /* 0x000008240c9d7981 */ /* 0x004e24000c1e1100 */
[----:B0-----:R-:W-:-:S05]  /*4e60*/  PRMT R9, R157, 0x8880, RZ ;  /* 0x000088809d097816 */ /* 0x001fca00000000ff */
[----:B------:R-:W-:-:S07]  /*4e70*/  IMAD R22, R9, R156, RZ ;  /* 0x0000009c09167224 */ /* 0x000fce00078e02ff */
.L_x_177:
[----:B------:R-:W-:Y:S05]  /*4e80*/  BSYNC B1 ;  /* 0x0000000000017941 */ /* 0x000fea0003800000 */
.L_x_176:
[----:B0-----:R-:W-:Y:S01]  /*4e90*/  @!P5 IMAD R9, R30, R155, R22 ;  /* 0x0000009b1e09d224 */ /* 0x001fe200078e0216 */
[----:B------:R-:W-:Y:S04]  /*4ea0*/  BSSY B1, `(.L_x_178) ;  /* 0x0000006000017945 */ /* 0x000fe80003800000 */
[----:B------:R0:W-:Y:S01]  /*4eb0*/  @!P5 STG.E.U8 desc[UR36][R10.64+0x8], R9 ;  /* 0x000008090a00d986 */ /* 0x0001e2000c101124 */
[----:B------:R-:W-:Y:S05]  /*4ec0*/  @P4 BRA `(.L_x_179) ;  /* 0x00000000000c4947 */ /* 0x000fea0003800000 */
[----:B--2---:R-:W0:Y:S02]  /*4ed0*/  LDG.E.U8 R157, desc[UR36][R12.64+0x9] ;  /* 0x000009240c9d7981 */ /* 0x004e24000c1e1100 */
[----:B0-----:R-:W-:-:S05]  /*4ee0*/  PRMT R9, R157, 0x8880, RZ ;  /* 0x000088809d097816 */ /* 0x001fca00000000ff */
[----:B------:R-:W-:-:S07]  /*4ef0*/  IMAD R22, R9, R156, RZ ;  /* 0x0000009c09167224 */ /* 0x000fce00078e02ff */
.L_x_179:
[----:B------:R-:W-:Y:S05]  /*4f00*/  BSYNC B1 ;  /* 0x0000000000017941 */ /* 0x000fea0003800000 */
.L_x_178:
[----:B------:R-:W-:Y:S01]  /*4f10*/  @!P4 IMAD R31, R31, R155, R22 ;  /* 0x0000009b1f1fc224 */ /* 0x000fe200078e0216 */
[----:B------:R-:W-:Y:S04]  /*4f20*/  BSSY B1, `(.L_x_180) ;  /* 0x0000006000017945 */ /* 0x000fe80003800000 */
[----:B------:R0:W-:Y:S01]  /*4f30*/  @!P4 STG.E.U8 desc[UR36][R10.64+0x9], R31 ;  /* 0x0000091f0a00c986 */ /* 0x0001e2000c101124 */
[----:B------:R-:W-:Y:S05]  /*4f40*/  @P3 BRA `(.L_x_181) ;  /* 0x00000000000c3947 */ /* 0x000fea0003800000 */
[----:B--2---:R-:W0:Y:S02]  /*4f50*/  LDG.E.U8 R157, desc[UR36][R4.64+0x10] ;  /* 0x00001024049d7981 */ /* 0x004e24000c1e1100 */
[----:B0-----:R-:W-:-:S05]  /*4f60*/  PRMT R9, R157, 0x8880, RZ ;  /* 0x000088809d097816 */ /* 0x001fca00000000ff */
[----:B------:R-:W-:-:S07]  /*4f70*/  IMAD R22, R9, R156, RZ ;  /* 0x0000009c09167224 */ /* 0x000fce00078e02ff */
.L_x_181:
[----:B------:R-:W-:Y:S05]  /*4f80*/  BSYNC B1 ;  /* 0x0000000000017941 */ /* 0x000fea0003800000 */
.L_x_180:
[----:B0-----:R-:W-:Y:S01]  /*4f90*/  @!P3 IMAD R9, R32, R155, R22 ;  /* 0x0000009b2009b224 */ /* 0x001fe200078e0216 */
[----:B------:R-:W-:Y:S04]  /*4fa0*/  BSSY B1, `(.L_x_182) ;  /* 0x0000006000017945 */ /* 0x000fe80003800000 */
[----:B------:R0:W-:Y:S01]  /*4fb0*/  @!P3 STG.E.U8 desc[UR36][R6.64+0x10], R9 ;  /* 0x000010090600b986 */ /* 0x0001e2000c101124 */
[----:B------:R-:W-:Y:S05]  /*4fc0*/  @P1 BRA `(.L_x_183) ;  /* 0x00000000000c1947 */ /* 0x000fea0003800000 */
[----:B--2---:R-:W0:Y:S02]  /*4fd0*/  LDG.E.U8 R157, desc[UR36][R4.64+0x11] ;  /* 0x00001124049d7981 */ /* 0x004e24000c1e1100 */
[----:B0-----:R-:W-:-:S05]  /*4fe0*/  PRMT R9, R157, 0x8880, RZ ;  /* 0x000088809d097816 */ /* 0x001fca00000000ff */
[----:B------:R-:W-:-:S07]  /*4ff0*/  IMAD R22, R9, R156, RZ ;  /* 0x0000009c09167224 */ /* 0x000fce00078e02ff */
.L_x_183:
[----:B------:R-:W-:Y:S05]  /*5000*/  BSYNC B1 ;  /* 0x0000000000017941 */ /* 0x000fea0003800000 */
.L_x_182:
        /* <DEDUP_REMOVED lines=11> */
.L_x_185:
[----:B------:R-:W-:Y:S05]  /*50c0*/  BSYNC B1 ;  /* 0x0000000000017941 */ /* 0x000fea0003800000 */
.L_x_184:
[----:B0-----:R-:W-:Y:S01]  /*50d0*/  @!P4 IMAD R9, R34, R155, R22 ;  /* 0x0000009b2209c224 */ /* 0x001fe200078e0216 */
[----:B------:R-:W-:Y:S04]  /*50e0*/  BSSY B1, `(.L_x_186) ;  /* 0x0000006000017945 */ /* 0x000fe80003800000 */
[----:B------:R0:W-:Y:S01]  /*50f0*/  @!P4 STG.E.U8 desc[UR36][R10.64+0x10], R9 ;  /* 0x000010090a00c986 */ /* 0x0001e2000c101124 */
[----:B------:R-:W-:Y:S05]  /*5100*/  @P3 BRA `(.L_x_187) ;  /* 0x00000000000c3947 */ /* 0x000fea0003800000 */
[----:B--2---:R-:W0:Y:S02]  /*5110*/  LDG.E.U8 R157, desc[UR36][R12.64+0x11] ;  /* 0x000011240c9d7981 */ /* 0x004e24000c1e1100 */
[----:B0-----:R-:W-:-:S05]  /*5120*/  PRMT R9, R157, 0x8880, RZ ;  /* 0x000088809d097816 */ /* 0x001fca00000000ff */
[----:B------:R-:W-:-:S07]  /*5130*/  IMAD R22, R9, R156, RZ ;  /* 0x0000009c09167224 */ /* 0x000fce00078e02ff */
.L_x_187:
[----:B------:R-:W-:Y:S05]  /*5140*/  BSYNC B1 ;  /* 0x0000000000017941 */ /* 0x000fea0003800000 */
.L_x_186:
[----:B------:R-:W-:Y:S01]  /*5150*/  @!P3 IMAD R35, R35, R155, R22 ;  /* 0x0000009b2323b224 */ /* 0x000fe200078e0216 */
[----:B------:R-:W-:Y:S04]  /*5160*/  BSSY B1, `(.L_x_188) ;  /* 0x0000006000017945 */ /* 0x000fe80003800000 */
[----:B------:R0:W-:Y:S01]  /*5170*/  @!P3 STG.E.U8 desc[UR36][R10.64+0x11], R35 ;  /* 0x000011230a00b986 */ /* 0x0001e2000c101124 */
[----:B------:R-:W-:Y:S05]  /*5180*/  @P5 BRA `(.L_x_189) ;  /* 0x00000000000c5947 */ /* 0x000fea0003800000 */
[----:B--2---:R-:W0:Y:S02]  /*5190*/  LDG.E.U8 R157, desc[UR36][R4.64+0x18] ;  /* 0x00001824049d7981 */ /* 0x004e24000c1e1100 */
[----:B0-----:R-:W-:-:S05]  /*51a0*/  PRMT R9, R157, 0x8880, RZ ;  /* 0x000088809d097816 */ /* 0x001fca00000000ff */
[----:B------:R-:W-:-:S07]  /*51b0*/  IMAD R22, R9, R156, RZ ;  /* 0x0000009c09167224 */ /* 0x000fce00078e02ff */
.L_x_189:
[----:B------:R-:W-:Y:S05]  /*51c0*/  BSYNC B1 ;  /* 0x0000000000017941 */ /* 0x000fea0003800000 */
.L_x_188:
[----:B0-----:R-:W-:Y:S01]  /*51d0*/  @!P5 IMAD R9, R36, R155, R22 ;  /* 0x0000009b2409d224 */ /* 0x001fe200078e0216 */
[----:B------:R-:W-:Y:S04]  /*51e0*/  BSSY B1, `(.L_x_190) ;  /* 0x0000006000017945 */ /* 0x000fe80003800000 */
[----:B------:R0:W-:Y:S01]  /*51f0*/  @!P5 STG.E.U8 desc[UR36][R6.64+0x18], R9 ;  /* 0x000018090600d986 */ /* 0x0001e2000c101124 */
[----:B------:R-:W-:Y:S05]  /*5200*/  @P1 BRA `(.L_x_191) ;  /* 0x00000000000c1947 */ /* 0x000fea0003800000 */
[----:B--2---:R-:W0:Y:S02]  /*5210*/  LDG.E.U8 R157, desc[UR36][R4.64+0x19] ;  /* 0x00001924049d7981 */ /* 0x004e24000c1e1100 */
[----:B0-----:R-:W-:-:S05]  /*5220*/  PRMT R9, R157, 0x8880, RZ ;  /* 0x000088809d097816 */ /* 0x001fca00000000ff */
[----:B------:R-:W-:-:S07]  /*5230*/  IMAD R22, R9, R156, RZ ;  /* 0x0000009c09167224 */ /* 0x000fce00078e02ff */
.L_x_191:
[----:B------:R-:W-:Y:S05]  /*5240*/  BSYNC B1 ;  /* 0x0000000000017941 */ /* 0x000fea0003800000 */
.L_x_190:
        /* <DEDUP_REMOVED lines=11> */
.L_x_193:
[----:B------:R-:W-:Y:S05]  /*5300*/  BSYNC B1 ;  /* 0x0000000000017941 */ /* 0x000fea0003800000 */
.L_x_192:
[----:B0-----:R-:W-:Y:S01]  /*5310*/  @!P4 IMAD R9, R38, R155, R22 ;  /* 0x0000009b2609c224 */ /* 0x001fe200078e0216 */
[----:B------:R-:W-:Y:S04]  /*5320*/  BSSY B1, `(.L_x_194) ;  /* 0x0000006000017945 */ /* 0x000fe80003800000 */
[----:B------:R0:W-:Y:S01]  /*5330*/  @!P4 STG.E.U8 desc[UR36][R10.64+0x18], R9 ;  /* 0x000018090a00c986 */ /* 0x0001e2000c101124 */
[----:B------:R-:W-:Y:S05]  /*5340*/  @P3 BRA `(.L_x_195) ;  /* 0x00000000000c3947 */ /* 0x000fea0003800000 */
[----:B--2---:R-:W0:Y:S02]  /*5350*/  LDG.E.U8 R157, desc[UR36][R12.64+0x19] ;  /* 0x000019240c9d7981 */ /* 0x004e24000c1e1100 */
[----:B0-----:R-:W-:-:S05]  /*5360*/  PRMT R9, R157, 0x8880, RZ ;  /* 0x000088809d097816 */ /* 0x001fca00000000ff */
[----:B------:R-:W-:-:S07]  /*5370*/  IMAD R22, R9, R156, RZ ;  /* 0x0000009c09167224 */ /* 0x000fce00078e02ff */
.L_x_195:
[----:B------:R-:W-:Y:S05]  /*5380*/  BSYNC B1 ;  /* 0x0000000000017941 */ /* 0x000fea0003800000 */
.L_x_194:
[----:B------:R-:W-:Y:S01]  /*5390*/  @!P3 IMAD R39, R39, R155, R22 ;  /* 0x0000009b2727b224 */ /* 0x000fe200078e0216 */
[----:B------:R-:W-:Y:S04]  /*53a0*/  BSSY B1, `(.L_x_196) ;  /* 0x0000006000017945 */ /* 0x000fe80003800000 */
[----:B------:R0:W-:Y:S01]  /*53b0*/  @!P3 STG.E.U8 desc[UR36][R10.64+0x19], R39 ;  /* 0x000019270a00b986 */ /* 0x0001e2000c101124 */
[----:B------:R-:W-:Y:S05]  /*53c0*/  @P5 BRA `(.L_x_197) ;  /* 0x00000000000c5947 */ /* 0x000fea0003800000 */
[----:B--2---:R-:W0:Y:S02]  /*53d0*/  LDG.E.U8 R157, desc[UR36][R4.64+0x20] ;  /* 0x00002024049d7981 */ /* 0x004e24000c1e1100 */
[----:B0-----:R-:W-:-:S05]  /*53e0*/  PRMT R9, R157, 0x8880, RZ ;  /* 0x000088809d097816 */ /* 0x001fca00000000ff */
[----:B------:R-:W-:-:S07]  /*53f0*/  IMAD R22, R9, R156, RZ ;  /* 0x0000009c09167224 */ /* 0x000fce00078e02ff */
.L_x_197:
[----:B------:R-:W-:Y:S05]  /*5400*/  BSYNC B1 ;  /* 0x0000000000017941 */ /* 0x000fea0003800000 */
.L_x_196:
[----:B0-----:R-:W-:Y:S01]  /*5410*/  @!P5 IMAD R9, R40, R155, R22 ;  /* 0x0000009b2809d224 */ /* 0x001fe200078e0216 */
[----:B------:R-:W-:Y:S04]  /*5420*/  BSSY B1, `(.L_x_198) ;  /* 0x0000006000017945 */ /* 0x000fe80003800000 */
[----:B------:R0:W-:Y:S01]  /*5430*/  @!P5 STG.E.U8 desc[UR36][R6.64+0x20], R9 ;  /* 0x000020090600d986 */ /* 0x0001e2000c101124 */
[----:B------:R-:W-:Y:S05]  /*5440*/  @P1 BRA `(.L_x_199) ;  /* 0x00000000000c1947 */ /* 0x000fea0003800000 */
[----:B--2---:R-:W0:Y:S02]  /*5450*/  LDG.E.U8 R157, desc[UR36][R4.64+0x21] ;  /* 0x00002124049d7981 */ /* 0x004e24000c1e1100 */
[----:B0-----:R-:W-:-:S05]  /*5460*/  PRMT R9, R157, 0x8880, RZ ;  /* 0x000088809d097816 */ /* 0x001fca00000000ff */
[----:B------:R-:W-:-:S07]  /*5470*/  IMAD R22, R9, R156, RZ ;  /* 0x0000009c09167224 */ /* 0x000fce00078e02ff */
.L_x_199:
[----:B------:R-:W-:Y:S05]  /*5480*/  BSYNC B1 ;  /* 0x0000000000017941 */ /* 0x000fea0003800000 */
.L_x_198:
        /* <DEDUP_REMOVED lines=11> */
.L_x_201:
[----:B------:R-:W-:Y:S05]  /*5540*/  BSYNC B1 ;  /* 0x0000000000017941 */ /* 0x000fea0003800000 */
.L_x_200:
[----:B0-----:R-:W-:Y:S01]  /*5550*/  @!P4 IMAD R9, R42, R155, R22 ;  /* 0x0000009b2a09c224 */ /* 0x001fe200078e0216 */
[----:B------:R-:W-:Y:S04]  /*5560*/  BSSY B1, `(.L_x_202) ;  /* 0x0000006000017945 */ /* 0x000fe80003800000 */
[----:B------:R0:W-:Y:S01]  /*5570*/  @!P4 STG.E.U8 desc[UR36][R10.64+0x20], R9 ;  /* 0x000020090a00c986 */ /* 0x0001e2000c101124 */
[----:B------:R-:W-:Y:S05]  /*5580*/  @P3 BRA `(.L_x_203) ;  /* 0x00000000000c3947 */ /* 0x000fea0003800000 */
[----:B--2---:R-:W0:Y:S02]  /*5590*/  LDG.E.U8 R157, desc[UR36][R12.64+0x21] ;  /* 0x000021240c9d7981 */ /* 0x004e24000c1e1100 */
[----:B0-----:R-:W-:-:S05]  /*55a0*/  PRMT R9, R157, 0x8880, RZ ;  /* 0x000088809d097816 */ /* 0x001fca00000000ff */
[----:B------:R-:W-:-:S07]  /*55b0*/  IMAD R22, R9, R156, RZ ;  /* 0x0000009c09167224 */ /* 0x000fce00078e02ff */
.L_x_203:
[----:B------:R-:W-:Y:S05]  /*55c0*/  BSYNC B1 ;  /* 0x0000000000017941 */ /* 0x000fea0003800000 */
.L_x_202:
[----:B------:R-:W-:Y:S01]  /*55d0*/  @!P3 IMAD R43, R43, R155, R22 ;  /* 0x0000009b2b2bb224 */ /* 0x000fe200078e0216 */
[----:B------:R-:W-:Y:S04]  /*55e0*/  BSSY B1, `(.L_x_204) ;  /* 0x0000006000017945 */ /* 0x000fe80003800000 */
[----:B------:R0:W-:Y:S01]  /*55f0*/  @!P3 STG.E.U8 desc[UR36][R10.64+0x21], R43 ;  /* 0x0000212b0a00b986 */ /* 0x0001e2000c101124 */
[----:B------:R-:W-:Y:S05]  /*5600*/  @P5 BRA `(.L_x_205) ;  /* 0x00000000000c5947 */ /* 0x000fea0003800000 */
[----:B--2---:R-:W0:Y:S02]  /*5610*/  LDG.E.U8 R157, desc[UR36][R4.64+0x28] ;  /* 0x00002824049d7981 */ /* 0x004e24000c1e1100 */
[----:B0-----:R-:W-:-:S05]  /*5620*/  PRMT R9, R157, 0x8880, RZ ;  /* 0x000088809d097816 */ /* 0x001fca00000000ff */
[----:B------:R-:W-:-:S07]  /*5630*/  IMAD R22, R9, R156, RZ ;  /* 0x0000009c09167224 */ /* 0x000fce00078e02ff */
.L_x_205:
[----:B------:R-:W-:Y:S05]  /*5640*/  BSYNC B1 ;  /* 0x0000000000017941 */ /* 0x000fea0003800000 */
.L_x_204:
[----:B0-----:R-:W-:Y:S01]  /*5650*/  @!P5 IMAD R9, R44, R155, R22 ;  /* 0x0000009b2c09d224 */ /* 0x001fe200078e0216 */
[----:B------:R-:W-:Y:S04]  /*5660*/  BSSY B1, `(.L_x_206) ;  /* 0x0000006000017945 */ /* 0x000fe80003800000 */
[----:B------:R0:W-:Y:S01]  /*5670*/  @!P5 STG.E.U8 desc[UR36][R6.64+0x28], R9 ;  /* 0x000028090600d986 */ /* 0x0001e2000c101124 */
[----:B------:R-:W-:Y:S05]  /*5680*/  @P1 BRA `(.L_x_207) ;  /* 0x00000000000c1947 */ /* 0x000fea0003800000 */
[----:B--2---:R-:W0:Y:S02]  /*5690*/  LDG.E.U8 R157, desc[UR36][R4.64+0x29] ;  /* 0x00002924049d7981 */ /* 0x004e24000c1e1100 */
[----:B0-----:R-:W-:-:S05]  /*56a0*/  PRMT R9, R157, 0x8880, RZ ;  /* 0x000088809d097816 */ /* 0x001fca00000000ff */
[----:B------:R-:W-:-:S07]  /*56b0*/  IMAD R22, R9, R156, RZ ;  /* 0x0000009c09167224 */ /* 0x000fce00078e02ff */
.L_x_207:
[----:B------:R-:W-:Y:S05]  /*56c0*/  BSYNC B1 ;  /* 0x0000000000017941 */ /* 0x000fea0003800000 */
.L_x_206:
        /* <DEDUP_REMOVED lines=11> */
.L_x_209:
[----:B------:R-:W-:Y:S05]  /*5780*/  BSYNC B1 ;  /* 0x0000000000017941 */ /* 0x000fea0003800000 */
.L_x_208:
[----:B0-----:R-:W-:Y:S01]  /*5790*/  @!P4 IMAD R9, R46, R155, R22 ;  /* 0x0000009b2e09c224 */ /* 0x001fe200078e0216 */
[----:B------:R-:W-:Y:S04]  /*57a0*/  BSSY B1, `(.L_x_210) ;  /* 0x0000006000017945 */ /* 0x000fe80003800000 */
[----:B------:R0:W-:Y:S01]  /*57b0*/  @!P4 STG.E.U8 desc[UR36][R10.64+0x28], R9 ;  /* 0x000028090a00c986 */ /* 0x0001e2000c101124 */
[----:B------:R-:W-:Y:S05]  /*57c0*/  @P3 BRA `(.L_x_211) ;  /* 0x00000000000c3947 */ /* 0x000fea0003800000 */
[----:B--2---:R-:W0:Y:S02]  /*57d0*/  LDG.E.U8 R157, desc[UR36][R12.64+0x29] ;  /* 0x000029240c9d7981 */ /* 0x004e24000c1e1100 */
[----:B0-----:R-:W-:-:S05]  /*57e0*/  PRMT R9, R157, 0x8880, RZ ;  /* 0x000088809d097816 */ /* 0x001fca00000000ff */
[----:B------:R-:W-:-:S07]  /*57f0*/  IMAD R22, R9, R156, RZ ;  /* 0x0000009c09167224 */ /* 0x000fce00078e02ff */
.L_x_211:
[----:B------:R-:W-:Y:S05]  /*5800*/  BSYNC B1 ;  /* 0x0000000000017941 */ /* 0x000fea0003800000 */
.L_x_210:
[----:B------:R-:W-:Y:S01]  /*5810*/  @!P3 IMAD R47, R47, R155, R22 ;  /* 0x0000009b2f2fb224 */ /* 0x000fe200078e0216 */
[----:B------:R-:W-:Y:S04]  /*5820*/  BSSY B1, `(.L_x_212) ;  /* 0x0000006000017945 */ /* 0x000fe80003800000 */
[----:B------:R0:W-:Y:S01]  /*5830*/  @!P3 STG.E.U8 desc[UR36][R10.64+0x29], R47 ;  /* 0x0000292f0a00b986 */ /* 0x0001e2000c101124 */
[----:B------:R-:W-:Y:S05]  /*5840*/  @P5 BRA `(.L_x_213) ;  /* 0x00000000000c5947 */ /* 0x000fea0003800000 */
[----:B--2---:R-:W0:Y:S02]  /*5850*/  LDG.E.U8 R157, desc[UR36][R4.64+0x30] ;  /* 0x00003024049d7981 */ /* 0x004e24000c1e1100 */
[----:B0-----:R-:W-:-:S05]  /*5860*/  PRMT R9, R157, 0x8880, RZ ;  /* 0x000088809d097816 */ /* 0x001fca00000000ff */
[----:B------:R-:W-:-:S07]  /*5870*/  IMAD R22, R9, R156, RZ ;  /* 0x0000009c09167224 */ /* 0x000fce00078e02ff */
.L_x_213:
[----:B------:R-:W-:Y:S05]  /*5880*/  BSYNC B1 ;  /* 0x0000000000017941 */ /* 0x000fea0003800000 */
.L_x_212:
[----:B0-----:R-:W-:Y:S01]  /*5890*/  @!P5 IMAD R9, R48, R155, R22 ;  /* 0x0000009b3009d224 */ /* 0x001fe200078e0216 */
[----:B------:R-:W-:Y:S04]  /*58a0*/  BSSY B1, `(.L_x_214) ;  /* 0x0000006000017945 */ /* 0x000fe80003800000 */
[----:B------:R0:W-:Y:S01]  /*58b0*/  @!P5 STG.E.U8 desc[UR36][R6.64+0x30], R9 ;  /* 0x000030090600d986 */ /* 0x0001e2000c101124 */
[----:B------:R-:W-:Y:S05]  /*58c0*/  @P1 BRA `(.L_x_215) ;  /* 0x00000000000c1947 */ /* 0x000fea0003800000 */
[----:B--2---:R-:W0:Y:S02]  /*58d0*/  LDG.E.U8 R157, desc[UR36][R4.64+0x31] ;  /* 0x00003124049d7981 */ /* 0x004e24000c1e1100 */
[----:B0-----:R-:W-:-:S05]  /*58e0*/  PRMT R9, R157, 0x8880, RZ ;  /* 0x000088809d097816 */ /* 0x001fca00000000ff */
[----:B------:R-:W-:-:S07]  /*58f0*/  IMAD R22, R9, R156, RZ ;  /* 0x0000009c09167224 */ /* 0x000fce00078e02ff */
.L_x_215:
[----:B------:R-:W-:Y:S05]  /*5900*/  BSYNC B1 ;  /* 0x0000000000017941 */ /* 0x000fea0003800000 */
.L_x_214:
        /* <DEDUP_REMOVED lines=11> */
.L_x_217:
[----:B------:R-:W-:Y:S05]  /*59c0*/  BSYNC B1 ;  /* 0x0000000000017941 */ /* 0x000fea0003800000 */
.L_x_216:
[----:B0-----:R-:W-:Y:S01]  /*59d0*/  @!P4 IMAD R9, R50, R155, R22 ;  /* 0x0000009b3209c224 */ /* 0x001fe200078e0216 */
[----:B------:R-:W-:Y:S04]  /*59e0*/  BSSY B1, `(.L_x_218) ;  /* 0x0000006000017945 */ /* 0x000fe80003800000 */
[----:B------:R0:W-:Y:S01]  /*59f0*/  @!P4 STG.E.U8 desc[UR36][R10.64+0x30], R9 ;  /* 0x000030090a00c986 */ /* 0x0001e2000c101124 */
[----:B------:R-:W-:Y:S05]  /*5a00*/  @P3 BRA `(.L_x_219) ;  /* 0x00000000000c3947 */ /* 0x000fea0003800000 */
[----:B--2---:R-:W0:Y:S02]  /*5a10*/  LDG.E.U8 R157, desc[UR36][R12.64+0x31] ;  /* 0x000031240c9d7981 */ /* 0x004e24000c1e1100 */
[----:B0-----:R-:W-:-:S05]  /*5a20*/  PRMT R9, R157, 0x8880, RZ ;  /* 0x000088809d097816 */ /* 0x001fca00000000ff */
[----:B------:R-:W-:-:S07]  /*5a30*/  IMAD R22, R9, R156, RZ ;  /* 0x0000009c09167224 */ /* 0x000fce00078e02ff */
.L_x_219:
[----:B------:R-:W-:Y:S05]  /*5a40*/  BSYNC B1 ;  /* 0x0000000000017941 */ /* 0x000fea0003800000 */
.L_x_218:
[----:B------:R-:W-:Y:S01]  /*5a50*/  @!P3 IMAD R51, R51, R155, R22 ;  /* 0x0000009b3333b224 */ /* 0x000fe200078e0216 */
[----:B------:R-:W-:Y:S04]  /*5a60*/  BSSY B1, `(.L_x_220) ;  /* 0x0000006000017945 */ /* 0x000fe80003800000 */
[----:B------:R0:W-:Y:S01]  /*5a70*/  @!P3 STG.E.U8 desc[UR36][R10.64+0x31], R51 ;  /* 0x000031330a00b986 */ /* 0x0001e2000c101124 */
[----:B------:R-:W-:Y:S05]  /*5a80*/  @P5 BRA `(.L_x_221) ;  /* 0x00000000000c5947 */ /* 0x000fea0003800000 */
[----:B--2---:R-:W0:Y:S02]  /*5a90*/  LDG.E.U8 R157, desc[UR36][R4.64+0x38] ;  /* 0x00003824049d7981 */ /* 0x004e24000c1e1100 */
[----:B0-----:R-:W-:-:S05]  /*5aa0*/  PRMT R9, R157, 0x8880, RZ ;  /* 0x000088809d097816 */ /* 0x001fca00000000ff */
[----:B------:R-:W-:-:S07]  /*5ab0*/  IMAD R22, R9, R156, RZ ;  /* 0x0000009c09167224 */ /* 0x000fce00078e02ff */
.L_x_221:
[----:B------:R-:W-:Y:S05]  /*5ac0*/  BSYNC B1 ;  /* 0x0000000000017941 */ /* 0x000fea0003800000 */
.L_x_220:
[----:B0-----:R-:W-:Y:S01]  /*5ad0*/  @!P5 IMAD R9, R52, R155, R22 ;  /* 0x0000009b3409d224 */ /* 0x001fe200078e0216 */
[----:B------:R-:W-:Y:S04]  /*5ae0*/  BSSY B1, `(.L_x_222) ;  /* 0x0000006000017945 */ /* 0x000fe80003800000 */
[----:B------:R0:W-:Y:S01]  /*5af0*/  @!P5 STG.E.U8 desc[UR36][R6.64+0x38], R9 ;  /* 0x000038090600d986 */ /* 0x0001e2000c101124 */
[----:B------:R-:W-:Y:S05]  /*5b00*/  @P1 BRA `(.L_x_223) ;  /* 0x00000000000c1947 */ /* 0x000fea0003800000 */
[----:B--2---:R-:W0:Y:S02]  /*5b10*/  LDG.E.U8 R157, desc[UR36][R4.64+0x39] ;  /* 0x00003924049d7981 */ /* 0x004e24000c1e1100 */
[----:B0-----:R-:W-:-:S05]  /*5b20*/  PRMT R9, R157, 0x8880, RZ ;  /* 0x000088809d097816 */ /* 0x001fca00000000ff */
[----:B------:R-:W-:-:S07]  /*5b30*/  IMAD R22, R9, R156, RZ ;  /* 0x0000009c09167224 */ /* 0x000fce00078e02ff */
.L_x_223:
[----:B------:R-:W-:Y:S05]  /*5b40*/  BSYNC B1 ;  /* 0x0000000000017941 */ /* 0x000fea0003800000 */
.L_x_222:
        /* <DEDUP_REMOVED lines=11> */
.L_x_225:
[----:B------:R-:W-:Y:S05]  /*5c00*/  BSYNC B1 ;  /* 0x0000000000017941 */ /* 0x000fea0003800000 */
.L_x_224:
[----:B0-----:R-:W-:Y:S01]  /*5c10*/  @!P4 IMAD R9, R54, R155, R22 ;  /* 0x0000009b3609c224 */ /* 0x001fe200078e0216 */
[----:B------:R-:W-:Y:S04]  /*5c20*/  BSSY B1, `(.L_x_226) ;  /* 0x0000006000017945 */ /* 0x000fe80003800000 */
[----:B------:R0:W-:Y:S01]  /*5c30*/  @!P4 STG.E.U8 desc[UR36][R10.64+0x38], R9 ;  /* 0x000038090a00c986 */ /* 0x0001e2000c101124 */
[----:B------:R-:W-:Y:S05]  /*5c40*/  @P3 BRA `(.L_x_227) ;  /* 0x00000000000c3947 */ /* 0x000fea0003800000 */
[----:B--2---:R-:W0:Y:S02]  /*5c50*/  LDG.E.U8 R157, desc[UR36][R12.64+0x39] ;  /* 0x000039240c9d7981 */ /* 0x004e24000c1e1100 */
[----:B0-----:R-:W-:-:S05]  /*5c60*/  PRMT R9, R157, 0x8880, RZ ;  /* 0x000088809d097816 */ /* 0x001fca00000000ff */
[----:B------:R-:W-:-:S07]  /*5c70*/  IMAD R22, R9, R156, RZ ;  /* 0x0000009c09167224 */ /* 0x000fce00078e02ff */
.L_x_227:
[----:B------:R-:W-:Y:S05]  /*5c80*/  BSYNC B1 ;  /* 0x0000000000017941 */ /* 0x000fea0003800000 */
.L_x_226:
[----:B------:R-:W-:Y:S01]  /*5c90*/  @!P3 IMAD R55, R55, R155, R22 ;  /* 0x0000009b3737b224 */ /* 0x000fe200078e0216 */
[----:B------:R-:W-:Y:S04]  /*5ca0*/  BSSY B1, `(.L_x_228) ;  /* 0x0000006000017945 */ /* 0x000fe80003800000 */
[----:B------:R0:W-:Y:S01]  /*5cb0*/  @!P3 STG.E.U8 desc[UR36][R10.64+0x39], R55 ;  /* 0x000039370a00b986 */ /* 0x0001e2000c101124 */
[----:B------:R-:W-:Y:S05]  /*5cc0*/  @P5 BRA `(.L_x_229) ;  /* 0x00000000000c5947 */ /* 0x000fea0003800000 */
[----:B--2---:R-:W0:Y:S02]  /*5cd0*/  LDG.E.U8 R157, desc[UR36][R4.64+0x40] ;  /* 0x00004024049d7981 */ /* 0x004e24000c1e1100 */
[----:B0-----:R-:W-:-:S05]  /*5ce0*/  PRMT R9, R157, 0x8880, RZ ;  /* 0x000088809d097816 */ /* 0x001fca00000000ff */
[----:B------:R-:W-:-:S07]  /*5cf0*/  IMAD R22, R9, R156, RZ ;  /* 0x0000009c09167224 */ /* 0x000fce00078e02ff */
.L_x_229:
[----:B------:R-:W-:Y:S05]  /*5d00*/  BSYNC B1 ;  /* 0x0000000000017941 */ /* 0x000fea0003800000 */
.L_x_228:
[----:B0-----:R-:W-:Y:S01]  /*5d10*/  @!P5 IMAD R9, R56, R155, R22 ;  /* 0x0000009b3809d224 */ /* 0x001fe200078e0216 */
[----:B------:R-:W-:Y:S04]  /*5d20*/  BSSY B1, `(.L_x_230) ;  /* 0x0000006000017945 */ /* 0x000fe80003800000 */
[----:B------:R0:W-:Y:S01]  /*5d30*/  @!P5 STG.E.U8 desc[UR36][R6.64+0x40], R9 ;  /* 0x000040090600d986 */ /* 0x0001e2000c101124 */
[----:B------:R-:W-:Y:S05]  /*5d40*/  @P1 BRA `(.L_x_231) ;  /* 0x00000000000c1947 */ /* 0x000fea0003800000 */
[----:B--2---:R-:W0:Y:S02]  /*5d50*/  LDG.E.U8 R157, desc[UR36][R4.64+0x41] ;  /* 0x00004124049d7981 */ /* 0x004e24000c1e1100 */
[----:B0-----:R-:W-:-:S05]  /*5d60*/  PRMT R9, R157, 0x8880, RZ ;  /* 0x000088809d097816 */ /* 0x001fca00000000ff */
[----:B------:R-:W-:-:S07]  /*5d70*/  IMAD R22, R9, R156, RZ ;  /* 0x0000009c09167224 */ /* 0x000fce00078e02ff */
.L_x_231:
[----:B------:R-:W-:Y:S05]  /*5d80*/  BSYNC B1 ;  /* 0x0000000000017941 */ /* 0x000fea0003800000 */
.L_x_230:
        /* <DEDUP_REMOVED lines=11> */
.L_x_233:
[----:B------:R-:W-:Y:S05]  /*5e40*/  BSYNC B1 ;  /* 0x0000000000017941 */ /* 0x000fea0003800000 */
.L_x_232:
[----:B0-----:R-:W-:Y:S01]  /*5e50*/  @!P4 IMAD R9, R58, R155, R22 ;  /* 0x0000009b3a09c224 */ /* 0x001fe200078e0216 */
[----:B------:R-:W-:Y:S04]  /*5e60*/  BSSY B1, `(.L_x_234) ;  /* 0x0000006000017945 */ /* 0x000fe80003800000 */
[----:B------:R0:W-:Y:S01]  /*5e70*/  @!P4 STG.E.U8 desc[UR36][R10.64+0x40], R9 ;  /* 0x000040090a00c986 */ /* 0x0001e2000c101124 */
[----:B------:R-:W-:Y:S05]  /*5e80*/  @P3 BRA `(.L_x_235) ;  /* 0x00000000000c3947 */ /* 0x000fea0003800000 */
[----:B--2---:R-:W0:Y:S02]  /*5e90*/  LDG.E.U8 R157, desc[UR36][R12.64+0x41] ;  /* 0x000041240c9d7981 */ /* 0x004e24000c1e1100 */
[----:B0-----:R-:W-:-:S05]  /*5ea0*/  PRMT R9, R157, 0x8880, RZ ;  /* 0x000088809d097816 */ /* 0x001fca00000000ff */
[----:B------:R-:W-:-:S07]  /*5eb0*/  IMAD R22, R9, R156, RZ ;  /* 0x0000009c09167224 */ /* 0x000fce00078e02ff */
.L_x_235:
[----:B------:R-:W-:Y:S05]  /*5ec0*/  BSYNC B1 ;  /* 0x0000000000017941 */ /* 0x000fea0003800000 */
.L_x_234:
[----:B------:R-:W-:Y:S01]  /*5ed0*/  @!P3 IMAD R59, R59, R155, R22 ;  /* 0x0000009b3b3bb224 */ /* 0x000fe200078e0216 */
[----:B------:R-:W-:Y:S04]  /*5ee0*/  BSSY B1, `(.L_x_236) ;  /* 0x0000006000017945 */ /* 0x000fe80003800000 */
[----:B------:R0:W-:Y:S01]  /*5ef0*/  @!P3 STG.E.U8 desc[UR36][R10.64+0x41], R59 ;  /* 0x0000413b0a00b986 */ /* 0x0001e2000c101124 */
[----:B------:R-:W-:Y:S05]  /*5f00*/  @P5 BRA `(.L_x_237) ;  /* 0x00000000000c5947 */ /* 0x000fea0003800000 */
[----:B--2---:R-:W0:Y:S02]  /*5f10*/  LDG.E.U8 R157, desc[UR36][R4.64+0x48] ;  /* 0x00004824049d7981 */ /* 0x004e24000c1e1100 */
[----:B0-----:R-:W-:-:S05]  /*5f20*/  PRMT R9, R157, 0x8880, RZ ;  /* 0x000088809d097816 */ /* 0x001fca00000000ff */
[----:B------:R-:W-:-:S07]  /*5f30*/  IMAD R22, R9, R156, RZ ;  /* 0x0000009c09167224 */ /* 0x000fce00078e02ff */
.L_x_237:
[----:B------:R-:W-:Y:S05]  /*5f40*/  BSYNC B1 ;  /* 0x0000000000017941 */ /* 0x000fea0003800000 */
.L_x_236:
[----:B0-----:R-:W-:Y:S01]  /*5f50*/  @!P5 IMAD R9, R60, R155, R22 ;  /* 0x0000009b3c09d224 */ /* 0x001fe200078e0216 */
[----:B------:R-:W-:Y:S04]  /*5f60*/  BSSY B1, `(.L_x_238) ;  /* 0x0000006000017945 */ /* 0x000fe80003800000 */
[----:B------:R0:W-:Y:S01]  /*5f70*/  @!P5 STG.E.U8 desc[UR36][R6.64+0x48], R9 ;  /* 0x000048090600d986 */ /* 0x0001e2000c101124 */
[----:B------:R-:W-:Y:S05]  /*5f80*/  @P1 BRA `(.L_x_239) ;  /* 0x00000000000c1947 */ /* 0x000fea0003800000 */
[----:B--2---:R-:W0:Y:S02]  /*5f90*/  LDG.E.U8 R157, desc[UR36][R4.64+0x49] ;  /* 0x00004924049d7981 */ /* 0x004e24000c1e1100 */
[----:B0-----:R-:W-:-:S05]  /*5fa0*/  PRMT R9, R157, 0x8880, RZ ;  /* 0x000088809d097816 */ /* 0x001fca00000000ff */
[----:B------:R-:W-:-:S07]  /*5fb0*/  IMAD R22, R9, R156, RZ ;  /* 0x0000009c09167224 */ /* 0x000fce00078e02ff */
.L_x_239:
[----:B------:R-:W-:Y:S05]  /*5fc0*/  BSYNC B1 ;  /* 0x0000000000017941 */ /* 0x000fea0003800000 */
.L_x_238:
        /* <DEDUP_REMOVED lines=11> */
.L_x_241:
[----:B------:R-:W-:Y:S05]  /*6080*/  BSYNC B1 ;  /* 0x0000000000017941 */ /* 0x000fea0003800000 */
.L_x_240:
[----:B0-----:R-:W-:Y:S01]  /*6090*/  @!P4 IMAD R9, R62, R155, R22 ;  /* 0x0000009b3e09c224 */ /* 0x001fe200078e0216 */
[----:B------:R-:W-:Y:S04]  /*60a0*/  BSSY B1, `(.L_x_242) ;  /* 0x0000006000017945 */ /* 0x000fe80003800000 */
[----:B------:R0:W-:Y:S01]  /*60b0*/  @!P4 STG.E.U8 desc[UR36][R10.64+0x48], R9 ;  /* 0x000048090a00c986 */ /* 0x0001e2000c101124 */
[----:B------:R-:W-:Y:S05]  /*60c0*/  @P3 BRA `(.L_x_243) ;  /* 0x00000000000c3947 */ /* 0x000fea0003800000 */
[----:B--2---:R-:W0:Y:S02]  /*60d0*/  LDG.E.U8 R157, desc[UR36][R12.64+0x49] ;  /* 0x000049240c9d7981 */ /* 0x004e24000c1e1100 */
[----:B0-----:R-:W-:-:S05]  /*60e0*/  PRMT R9, R157, 0x8880, RZ ;  /* 0x000088809d097816 */ /* 0x001fca00000000ff */
[----:B------:R-:W-:-:S07]  /*60f0*/  IMAD R22, R9, R156, RZ ;  /* 0x0000009c09167224 */ /* 0x000fce00078e02ff */
.L_x_243:
[----:B------:R-:W-:Y:S05]  /*6100*/  BSYNC B1 ;  /* 0x0000000000017941 */ /* 0x000fea0003800000 */
.L_x_242:
[----:B------:R-:W-:Y:S01]  /*6110*/  @!P3 IMAD R63, R63, R155, R22 ;  /* 0x0000009b3f3fb224 */ /* 0x000fe200078e0216 */
[----:B------:R-:W-:Y:S04]  /*6120*/  BSSY B1, `(.L_x_244) ;  /* 0x0000006000017945 */ /* 0x000fe80003800000 */
[----:B------:R0:W-:Y:S01]  /*6130*/  @!P3 STG.E.U8 desc[UR36][R10.64+0x49], R63 ;  /* 0x0000493f0a00b986 */ /* 0x0001e2000c101124 */
[----:B------:R-:W-:Y:S05]  /*6140*/  @P5 BRA `(.L_x_245) ;  /* 0x00000000000c5947 */ /* 0x000fea0003800000 */
[----:B--2---:R-:W0:Y:S02]  /*6150*/  LDG.E.U8 R157, desc[UR36][R4.64+0x50] ;  /* 0x00005024049d7981 */ /* 0x004e24000c1e1100 */
[----:B0-----:R-:W-:-:S05]  /*6160*/  PRMT R9, R157, 0x8880, RZ ;  /* 0x000088809d097816 */ /* 0x001fca00000000ff */
[----:B------:R-:W-:-:S07]  /*6170*/  IMAD R22, R9, R156, RZ ;  /* 0x0000009c09167224 */ /* 0x000fce00078e02ff */
.L_x_245:
[----:B------:R-:W-:Y:S05]  /*6180*/  BSYNC B1 ;  /* 0x0000000000017941 */ /* 0x000fea0003800000 */
.L_x_244:
[----:B0-----:R-:W-:Y:S01]  /*6190*/  @!P5 IMAD R9, R64, R155, R22 ;  /* 0x0000009b4009d224 */ /* 0x001fe200078e0216 */
[----:B------:R-:W-:Y:S04]  /*61a0*/  BSSY B1, `(.L_x_246) ;  /* 0x0000006000017945 */ /* 0x000fe80003800000 */
[----:B------:R0:W-:Y:S01]  /*61b0*/  @!P5 STG.E.U8 desc[UR36][R6.64+0x50], R9 ;  /* 0x000050090600d986 */ /* 0x0001e2000c101124 */
[----:B------:R-:W-:Y:S05]  /*61c0*/  @P1 BRA `(.L_x_247) ;  /* 0x00000000000c1947 */ /* 0x000fea0003800000 */
[----:B--2---:R-:W0:Y:S02]  /*61d0*/  LDG.E.U8 R157, desc[UR36][R4.64+0x51] ;  /* 0x00005124049d7981 */ /* 0x004e24000c1e1100 */
[----:B0-----:R-:W-:-:S05]  /*61e0*/  PRMT R9, R157, 0x8880, RZ ;  /* 0x000088809d097816 */ /* 0x001fca00000000ff */
[----:B------:R-:W-:-:S07]  /*61f0*/  IMAD R22, R9, R156, RZ ;  /* 0x0000009c09167224 */ /* 0x000fce00078e02ff */
.L_x_247:
[----:B------:R-:W-:Y:S05]  /*6200*/  BSYNC B1 ;  /* 0x0000000000017941 */ /* 0x000fea0003800000 */
.L_x_246:
        /* <DEDUP_REMOVED lines=11> */
.L_x_249:
[----:B------:R-:W-:Y:S05]  /*62c0*/  BSYNC B1 ;  /* 0x0000000000017941 */ /* 0x000fea0003800000 */
.L_x_248:
[----:B0-----:R-:W-:Y:S01]  /*62d0*/  @!P4 IMAD R9, R66, R155, R22 ;  /* 0x0000009b4209c224 */ /* 0x001fe200078e0216 */
[----:B------:R-:W-:Y:S04]  /*62e0*/  BSSY B1, `(.L_x_250) ;  /* 0x0000006000017945 */ /* 0x000fe80003800000 */
[----:B------:R0:W-:Y:S01]  /*62f0*/  @!P4 STG.E.U8 desc[UR36][R10.64+0x50], R9 ;  /* 0x000050090a00c986 */ /* 0x0001e2000c101124 */
[----:B------:R-:W-:Y:S05]  /*6300*/  @P3 BRA `(.L_x_251) ;  /* 0x00000000000c3947 */ /* 0x000fea0003800000 */
[----:B--2---:R-:W0:Y:S02]  /*6310*/  LDG.E.U8 R157, desc[UR36][R12.64+0x51] ;  /* 0x000051240c9d7981 */ /* 0x004e24000c1e1100 */
[----:B0-----:R-:W-:-:S05]  /*6320*/  PRMT R9, R157, 0x8880, RZ ;  /* 0x000088809d097816 */ /* 0x001fca00000000ff */
[----:B------:R-:W-:-:S07]  /*6330*/  IMAD R22, R9, R156, RZ ;  /* 0x0000009c09167224 */ /* 0x000fce00078e02ff */
.L_x_251:
[----:B------:R-:W-:Y:S05]  /*6340*/  BSYNC B1 ;  /* 0x0000000000017941 */ /* 0x000fea0003800000 */
.L_x_250:
[----:B------:R-:W-:Y:S01]  /*6350*/  @!P3 IMAD R67, R67, R155, R22 ;  /* 0x0000009b4343b224 */ /* 0x000fe200078e0216 */
[----:B------:R-:W-:Y:S04]  /*6360*/  BSSY B1, `(.L_x_252) ;  /* 0x0000006000017945 */ /* 0x000fe80003800000 */
[----:B------:R0:W-:Y:S01]  /*6370*/  @!P3 STG.E.U8 desc[UR36][R10.64+0x51], R67 ;  /* 0x000051430a00b986 */ /* 0x0001e2000c101124 */
[----:B------:R-:W-:Y:S05]  /*6380*/  @P5 BRA `(.L_x_253) ;  /* 0x00000000000c5947 */ /* 0x000fea0003800000 */
[----:B--2---:R-:W0:Y:S02]  /*6390*/  LDG.E.U8 R157, desc[UR36][R4.64+0x58] ;  /* 0x00005824049d7981 */ /* 0x004e24000c1e1100 */
[----:B0-----:R-:W-:-:S05]  /*63a0*/  PRMT R9, R157, 0x8880, RZ ;  /* 0x000088809d097816 */ /* 0x001fca00000000ff */
[----:B------:R-:W-:-:S07]  /*63b0*/  IMAD R22, R9, R156, RZ ;  /* 0x0000009c09167224 */ /* 0x000fce00078e02ff */
.L_x_253:
[----:B------:R-:W-:Y:S05]  /*63c0*/  BSYNC B1 ;  /* 0x0000000000017941 */ /* 0x000fea0003800000 */
.L_x_252:
[----:B0-----:R-:W-:Y:S01]  /*63d0*/  @!P5 IMAD R9, R68, R155, R22 ;  /* 0x0000009b4409d224 */ /* 0x001fe200078e0216 */
[----:B------:R-:W-:Y:S04]  /*63e0*/  BSSY B1, `(.L_x_254) ;  /* 0x0000006000017945 */ /* 0x000fe80003800000 */
[----:B------:R0:W-:Y:S01]  /*63f0*/  @!P5 STG.E.U8 desc[UR36][R6.64+0x58], R9 ;  /* 0x000058090600d986 */ /* 0x0001e2000c101124 */
[----:B------:R-:W-:Y:S05]  /*6400*/  @P1 BRA `(.L_x_255) ;  /* 0x00000000000c1947 */ /* 0x000fea0003800000 */
[----:B--2---:R-:W0:Y:S02]  /*6410*/  LDG.E.U8 R157, desc[UR36][R4.64+0x59] ;  /* 0x00005924049d7981 */ /* 0x004e24000c1e1100 */
[----:B0-----:R-:W-:-:S05]  /*6420*/  PRMT R9, R157, 0x8880, RZ ;  /* 0x000088809d097816 */ /* 0x001fca00000000ff */
[----:B------:R-:W-:-:S07]  /*6430*/  IMAD R22, R9, R156, RZ ;  /* 0x0000009c09167224 */ /* 0x000fce00078e02ff */
.L_x_255:
[----:B------:R-:W-:Y:S05]  /*6440*/  BSYNC B1 ;  /* 0x0000000000017941 */ /* 0x000fea0003800000 */
.L_x_254:
        /* <DEDUP_REMOVED lines=11> */
.L_x_257:
[----:B------:R-:W-:Y:S05]  /*6500*/  BSYNC B1 ;  /* 0x0000000000017941 */ /* 0x000fea0003800000 */
.L_x_256:
[----:B0-----:R-:W-:Y:S01]  /*6510*/  @!P4 IMAD R9, R70, R155, R22 ;  /* 0x0000009b4609c224 */ /* 0x001fe200078e0216 */
[----:B------:R-:W-:Y:S04]  /*6520*/  BSSY B1, `(.L_x_258) ;  /* 0x0000006000017945 */ /* 0x000fe80003800000 */
[----:B------:R0:W-:Y:S01]  /*6530*/  @!P4 STG.E.U8 desc[UR36][R10.64+0x58], R9 ;  /* 0x000058090a00c986 */ /* 0x0001e2000c101124 */
[----:B------:R-:W-:Y:S05]  /*6540*/  @P3 BRA `(.L_x_259) ;  /* 0x00000000000c3947 */ /* 0x000fea0003800000 */
[----:B--2---:R-:W0:Y:S02]  /*6550*/  LDG.E.U8 R157, desc[UR36][R12.64+0x59] ;  /* 0x000059240c9d7981 */ /* 0x004e24000c1e1100 */
[----:B0-----:R-:W-:-:S05]  /*6560*/  PRMT R9, R157, 0x8880, RZ ;  /* 0x000088809d097816 */ /* 0x001fca00000000ff */
[----:B------:R-:W-:-:S07]  /*6570*/  IMAD R22, R9, R156, RZ ;  /* 0x0000009c09167224 */ /* 0x000fce00078e02ff */
.L_x_259:
[----:B------:R-:W-:Y:S05]  /*6580*/  BSYNC B1 ;  /* 0x0000000000017941 */ /* 0x000fea0003800000 */
.L_x_258:
[----:B------:R-:W-:Y:S01]  /*6590*/  @!P3 IMAD R71, R71, R155, R22 ;  /* 0x0000009b4747b224 */ /* 0x000fe200078e0216 */
[----:B------:R-:W-:Y:S04]  /*65a0*/  BSSY B1, `(.L_x_260) ;  /* 0x0000006000017945 */ /* 0x000fe80003800000 */
[----:B------:R0:W-:Y:S01]  /*65b0*/  @!P3 STG.E.U8 desc[UR36][R10.64+0x59], R71 ;  /* 0x000059470a00b986 */ /* 0x0001e2000c101124 */
[----:B------:R-:W-:Y:S05]  /*65c0*/  @P5 BRA `(.L_x_261) ;  /* 0x00000000000c5947 */ /* 0x000fea0003800000 */
[----:B--2---:R-:W0:Y:S02]  /*65d0*/  LDG.E.U8 R157, desc[UR36][R4.64+0x60] ;  /* 0x00006024049d7981 */ /* 0x004e24000c1e1100 */
[----:B0-----:R-:W-:-:S05]  /*65e0*/  PRMT R9, R157, 0x8880, RZ ;  /* 0x000088809d097816 */ /* 0x001fca00000000ff */
[----:B------:R-:W-:-:S07]  /*65f0*/  IMAD R22, R9, R156, RZ ;  /* 0x0000009c09167224 */ /* 0x000fce00078e02ff */
.L_x_261:
[----:B------:R-:W-:Y:S05]  /*6600*/  BSYNC B1 ;  /* 0x0000000000017941 */ /* 0x000fea0003800000 */
.L_x_260:
[----:B0-----:R-:W-:Y:S01]  /*6610*/  @!P5 IMAD R9, R72, R155, R22 ;  /* 0x0000009b4809d224 */ /* 0x001fe200078e0216 */
[----:B------:R-:W-:Y:S04]  /*6620*/  BSSY B1, `(.L_x_262) ;  /* 0x0000006000017945 */ /* 0x000fe80003800000 */
[----:B------:R0:W-:Y:S01]  /*6630*/  @!P5 STG.E.U8 desc[UR36][R6.64+0x60], R9 ;  /* 0x000060090600d986 */ /* 0x0001e2000c101124 */
[----:B------:R-:W-:Y:S05]  /*6640*/  @P1 BRA `(.L_x_263) ;  /* 0x00000000000c1947 */ /* 0x000fea0003800000 */
[----:B--2---:R-:W0:Y:S02]  /*6650*/  LDG.E.U8 R157, desc[UR36][R4.64+0x61] ;  /* 0x00006124049d7981 */ /* 0x004e24000c1e1100 */
[----:B0-----:R-:W-:-:S05]  /*6660*/  PRMT R9, R157, 0x8880, RZ ;  /* 0x000088809d097816 */ /* 0x001fca00000000ff */
[----:B------:R-:W-:-:S07]  /*6670*/  IMAD R22, R9, R156, RZ ;  /* 0x0000009c09167224 */ /* 0x000fce00078e02ff */
.L_x_263:
[----:B------:R-:W-:Y:S05]  /*6680*/  BSYNC B1 ;  /* 0x0000000000017941 */ /* 0x000fea0003800000 */
.L_x_262:
        /* <DEDUP_REMOVED lines=11> */
.L_x_265:
[----:B------:R-:W-:Y:S05]  /*6740*/  BSYNC B1 ;  /* 0x0000000000017941 */ /* 0x000fea0003800000 */
.L_x_264:
[----:B0-----:R-:W-:Y:S01]  /*6750*/  @!P4 IMAD R9, R74, R155, R22 ;  /* 0x0000009b4a09c224 */ /* 0x001fe200078e0216 */
[----:B------:R-:W-:Y:S04]  /*6760*/  BSSY B1, `(.L_x_266) ;  /* 0x0000006000017945 */ /* 0x000fe80003800000 */
[----:B------:R0:W-:Y:S01]  /*6770*/  @!P4 STG.E.U8 desc[UR36][R10.64+0x60], R9 ;  /* 0x000060090a00c986 */ /* 0x0001e2000c101124 */
[----:B------:R-:W-:Y:S05]  /*6780*/  @P3 BRA `(.L_x_267) ;  /* 0x00000000000c3947 */ /* 0x000fea0003800000 */
[----:B--2---:R-:W0:Y:S02]  /*6790*/  LDG.E.U8 R157, desc[UR36][R12.64+0x61] ;  /* 0x000061240c9d7981 */ /* 0x004e24000c1e1100 */
[----:B0-----:R-:W-:-:S05]  /*67a0*/  PRMT R9, R157, 0x8880, RZ ;  /* 0x000088809d097816 */ /* 0x001fca00000000ff */
[----:B------:R-:W-:-:S07]  /*67b0*/  IMAD R22, R9, R156, RZ ;  /* 0x0000009c09167224 */ /* 0x000fce00078e02ff */
.L_x_267:
[----:B------:R-:W-:Y:S05]  /*67c0*/  BSYNC B1 ;  /* 0x0000000000017941 */ /* 0x000fea0003800000 */
.L_x_266:
[----:B------:R-:W-:Y:S01]  /*67d0*/  @!P3 IMAD R75, R75, R155, R22 ;  /* 0x0000009b4b4bb224 */ /* 0x000fe200078e0216 */
[----:B------:R-:W-:Y:S04]  /*67e0*/  BSSY B1, `(.L_x_268) ;  /* 0x0000006000017945 */ /* 0x000fe80003800000 */
[----:B------:R0:W-:Y:S01]  /*67f0*/  @!P3 STG.E.U8 desc[UR36][R10.64+0x61], R75 ;  /* 0x0000614b0a00b986 */ /* 0x0001e2000c101124 */
[----:B------:R-:W-:Y:S05]  /*6800*/  @P5 BRA `(.L_x_269) ;  /* 0x00000000000c5947 */ /* 0x000fea0003800000 */
[----:B--2---:R-:W0:Y:S02]  /*6810*/  LDG.E.U8 R157, desc[UR36][R4.64+0x68] ;  /* 0x00006824049d7981 */ /* 0x004e24000c1e1100 */
[----:B0-----:R-:W-:-:S05]  /*6820*/  PRMT R9, R157, 0x8880, RZ ;  /* 0x000088809d097816 */ /* 0x001fca00000000ff */
[----:B------:R-:W-:-:S07]  /*6830*/  IMAD R22, R9, R156, RZ ;  /* 0x0000009c09167224 */ /* 0x000fce00078e02ff */
.L_x_269:
[----:B------:R-:W-:Y:S05]  /*6840*/  BSYNC B1 ;  /* 0x0000000000017941 */ /* 0x000fea0003800000 */
.L_x_268:
[----:B0-----:R-:W-:Y:S01]  /*6850*/  @!P5 IMAD R9, R76, R155, R22 ;  /* 0x0000009b4c09d224 */ /* 0x001fe200078e0216 */
[----:B------:R-:W-:Y:S04]  /*6860*/  BSSY B1, `(.L_x_270) ;  /* 0x0000006000017945 */ /* 0x000fe80003800000 */
[----:B------:R0:W-:Y:S01]  /*6870*/  @!P5 STG.E.U8 desc[UR36][R6.64+0x68], R9 ;  /* 0x000068090600d986 */ /* 0x0001e2000c101124 */
[----:B------:R-:W-:Y:S05]  /*6880*/  @P1 BRA `(.L_x_271) ;  /* 0x00000000000c1947 */ /* 0x000fea0003800000 */
[----:B--2---:R-:W0:Y:S02]  /*6890*/  LDG.E.U8 R157, desc[UR36][R4.64+0x69] ;  /* 0x00006924049d7981 */ /* 0x004e24000c1e1100 */
[----:B0-----:R-:W-:-:S05]  /*68a0*/  PRMT R9, R157, 0x8880, RZ ;  /* 0x000088809d097816 */ /* 0x001fca00000000ff */
[----:B------:R-:W-:-:S07]  /*68b0*/  IMAD R22, R9, R156, RZ ;  /* 0x0000009c09167224 */ /* 0x000fce00078e02ff */
.L_x_271:
[----:B------:R-:W-:Y:S05]  /*68c0*/  BSYNC B1 ;  /* 0x0000000000017941 */ /* 0x000fea0003800000 */
.L_x_270:
        /* <DEDUP_REMOVED lines=11> */
.L_x_273:
[----:B------:R-:W-:Y:S05]  /*6980*/  BSYNC B1 ;  /* 0x0000000000017941 */ /* 0x000fea0003800000 */
.L_x_272:
[----:B0-----:R-:W-:Y:S01]  /*6990*/  @!P4 IMAD R9, R78, R155, R22 ;  /* 0x0000009b4e09c224 */ /* 0x001fe200078e0216 */
[----:B------:R-:W-:Y:S04]  /*69a0*/  BSSY B1, `(.L_x_274) ;  /* 0x0000006000017945 */ /* 0x000fe80003800000 */
[----:B------:R0:W-:Y:S01]  /*69b0*/  @!P4 STG.E.U8 desc[UR36][R10.64+0x68], R9 ;  /* 0x000068090a00c986 */ /* 0x0001e2000c101124 */
[----:B------:R-:W-:Y:S05]  /*69c0*/  @P3 BRA `(.L_x_275) ;  /* 0x00000000000c3947 */ /* 0x000fea0003800000 */
[----:B--2---:R-:W0:Y:S02]  /*69d0*/  LDG.E.U8 R157, desc[UR36][R12.64+0x69] ;  /* 0x000069240c9d7981 */ /* 0x004e24000c1e1100 */
[----:B0-----:R-:W-:-:S05]  /*69e0*/  PRMT R9, R157, 0x8880, RZ ;  /* 0x000088809d097816 */ /* 0x001fca00000000ff */
[----:B------:R-:W-:-:S07]  /*69f0*/  IMAD R22, R9, R156, RZ ;  /* 0x0000009c09167224 */ /* 0x000fce00078e02ff */
.L_x_275:
[----:B------:R-:W-:Y:S05]  /*6a00*/  BSYNC B1 ;  /* 0x0000000000017941 */ /* 0x000fea0003800000 */
.L_x_274:
[----:B------:R-:W-:Y:S01]  /*6a10*/  @!P3 IMAD R79, R79, R155, R22 ;  /* 0x0000009b4f4fb224 */ /* 0x000fe200078e0216 */
[----:B------:R-:W-:Y:S04]  /*6a20*/  BSSY B1, `(.L_x_276) ;  /* 0x0000006000017945 */ /* 0x000fe80003800000 */
[----:B------:R0:W-:Y:S01]  /*6a30*/  @!P3 STG.E.U8 desc[UR36][R10.64+0x69], R79 ;  /* 0x0000694f0a00b986 */ /* 0x0001e2000c101124 */
[----:B------:R-:W-:Y:S05]  /*6a40*/  @P5 BRA `(.L_x_277) ;  /* 0x00000000000c5947 */ /* 0x000fea0003800000 */
[----:B--2---:R-:W0:Y:S02]  /*6a50*/  LDG.E.U8 R157, desc[UR36][R4.64+0x70] ;  /* 0x00007024049d7981 */ /* 0x004e24000c1e1100 */
[----:B0-----:R-:W-:-:S05]  /*6a60*/  PRMT R9, R157, 0x8880, RZ ;  /* 0x000088809d097816 */ /* 0x001fca00000000ff */
[----:B------:R-:W-:-:S07]  /*6a70*/  IMAD R22, R9, R156, RZ ;  /* 0x0000009c09167224 */ /* 0x000fce00078e02ff */
.L_x_277:
[----:B------:R-:W-:Y:S05]  /*6a80*/  BSYNC B1 ;  /* 0x0000000000017941 */ /* 0x000fea0003800000 */
.L_x_276:
[----:B0-----:R-:W-:Y:S01]  /*6a90*/  @!P5 IMAD R9, R80, R155, R22 ;  /* 0x0000009b5009d224 */ /* 0x001fe200078e0216 */
[----:B------:R-:W-:Y:S04]  /*6aa0*/  BSSY B1, `(.L_x_278) ;  /* 0x0000006000017945 */ /* 0x000fe80003800000 */
[----:B------:R0:W-:Y:S01]  /*6ab0*/  @!P5 STG.E.U8 desc[UR36][R6.64+0x70], R9 ;  /* 0x000070090600d986 */ /* 0x0001e2000c101124 */
[----:B------:R-:W-:Y:S05]  /*6ac0*/  @P1 BRA `(.L_x_279) ;  /* 0x00000000000c1947 */ /* 0x000fea0003800000 */
[----:B--2---:R-:W0:Y:S02]  /*6ad0*/  LDG.E.U8 R157, desc[UR36][R4.64+0x71] ;  /* 0x00007124049d7981 */ /* 0x004e24000c1e1100 */
[----:B0-----:R-:W-:-:S05]  /*6ae0*/  PRMT R9, R157, 0x8880, RZ ;  /* 0x000088809d097816 */ /* 0x001fca00000000ff */
[----:B------:R-:W-:-:S07]  /*6af0*/  IMAD R22, R9, R156, RZ ;  /* 0x0000009c09167224 */ /* 0x000fce00078e02ff */
.L_x_279:
[----:B------:R-:W-:Y:S05]  /*6b00*/  BSYNC B1 ;  /* 0x0000000000017941 */ /* 0x000fea0003800000 */
.L_x_278:
[----:B------:R-:W-:Y:S01]  /*6b10*/  ISETP.LT.OR P4, PT, R3, 0x71, !P0 ;  /* 0x000000710300780c */ /* 0x000fe20004781670 */
[----:B------:R-:W-:Y:S01]  /*6b20*/  @!P1 IMAD R81, R81, R155, R22 ;  /* 0x0000009b51519224 */ /* 0x000fe200078e0216 */
[----:B------:R-:W-:Y:S01]  /*6b30*/  BSSY B1, `(.L_x_280) ;  /* 0x000000a000017945 */ /* 0x000fe20003800000 */
[C---:B------:R-:W-:Y:S02]  /*6b40*/  ISETP.LT.OR P3, PT, R3.reuse, 0x72, !P0 ;  /* 0x000000720300780c */ /* 0x040fe40004761670 */
        /* <DEDUP_REMOVED lines=8> */
.L_x_281:
[----:B------:R-:W-:Y:S05]  /*6bd0*/  BSYNC B1 ;  /* 0x0000000000017941 */ /* 0x000fea0003800000 */
.L_x_280:
[----:B0-----:R-:W-:Y:S01]  /*6be0*/  @!P4 IMAD R9, R82, R155, R22 ;  /* 0x0000009b5209c224 */ /* 0x001fe200078e0216 */
[----:B------:R-:W-:Y:S04]  /*6bf0*/  BSSY B1, `(.L_x_282) ;  /* 0x0000006000017945 */ /* 0x000fe80003800000 */
[----:B------:R0:W-:Y:S01]  /*6c00*/  @!P4 STG.E.U8 desc[UR36][R10.64+0x70], R9 ;  /* 0x000070090a00c986 */ /* 0x0001e2000c101124 */
[----:B------:R-:W-:Y:S05]  /*6c10*/  @P3 BRA `(.L_x_283) ;  /* 0x00000000000c3947 */ /* 0x000fea0003800000 */
[----:B--2---:R-:W0:Y:S02]  /*6c20*/  LDG.E.U8 R157, desc[UR36][R12.64+0x71] ;  /* 0x000071240c9d7981 */ /* 0x004e24000c1e1100 */
[----:B0-----:R-:W-:-:S05]  /*6c30*/  PRMT R9, R157, 0x8880, RZ ;  /* 0x000088809d097816 */ /* 0x001fca00000000ff */
[----:B------:R-:W-:-:S07]  /*6c40*/  IMAD R22, R9, R156, RZ ;  /* 0x0000009c09167224 */ /* 0x000fce00078e02ff */
.L_x_283:
[----:B------:R-:W-:Y:S05]  /*6c50*/  BSYNC B1 ;  /* 0x0000000000017941 */ /* 0x000fea0003800000 */
.L_x_282:
[----:B------:R-:W-:Y:S01]  /*6c60*/  @!P3 IMAD R83, R83, R155, R22 ;  /* 0x0000009b5353b224 */ /* 0x000fe200078e0216 */
[----:B------:R-:W-:Y:S04]  /*6c70*/  BSSY B1, `(.L_x_284) ;  /* 0x0000006000017945 */ /* 0x000fe80003800000 */
[----:B------:R0:W-:Y:S01]  /*6c80*/  @!P3 STG.E.U8 desc[UR36][R10.64+0x71], R83 ;  /* 0x000071530a00b986 */ /* 0x0001e2000c101124 */
[----:B------:R-:W-:Y:S05]  /*6c90*/  @P1 BRA `(.L_x_285) ;  /* 0x00000000000c1947 */ /* 0x000fea0003800000 */
[----:B--2---:R-:W0:Y:S02]  /*6ca0*/  LDG.E.U8 R157, desc[UR36][R4.64+0x78] ;  /* 0x00007824049d7981 */ /* 0x004e24000c1e1100 */
[----:B0-----:R-:W-:-:S05]  /*6cb0*/  PRMT R9, R157, 0x8880, RZ ;  /* 0x000088809d097816 */ /* 0x001fca00000000ff */
[----:B------:R-:W-:-:S07]  /*6cc0*/  IMAD R22, R9, R156, RZ ;  /* 0x0000009c09167224 */ /* 0x000fce00078e02ff */
.L_x_285:
[----:B------:R-:W-:Y:S05]  /*6cd0*/  BSYNC B1 ;  /* 0x0000000000017941 */ /* 0x000fea0003800000 */
.L_x_284:
[----:B0-----:R-:W-:Y:S01]  /*6ce0*/  @!P1 IMAD R9, R84, R155, R22 ;  /* 0x0000009b54099224 */ /* 0x001fe200078e0216 */
[----:B------:R-:W-:Y:S04]  /*6cf0*/  BSSY B1, `(.L_x_286) ;  /* 0x0000006000017945 */ /* 0x000fe80003800000 */
[----:B------:R0:W-:Y:S01]  /*6d00*/  @!P1 STG.E.U8 desc[UR36][R6.64+0x78], R9 ;  /* 0x0000780906009986 */ /* 0x0001e2000c101124 */
[----:B------:R-:W-:Y:S05]  /*6d10*/  @P2 BRA `(.L_x_287) ;  /* 0x00000000000c2947 */ /* 0x000fea0003800000 */
[----:B--2---:R-:W0:Y:S02]  /*6d20*/  LDG.E.U8 R157, desc[UR36][R4.64+0x79] ;  /* 0x00007924049d7981 */ /* 0x004e24000c1e1100 */
[----:B0-----:R-:W-:-:S05]  /*6d30*/  PRMT R9, R157, 0x8880, RZ ;  /* 0x000088809d097816 */ /* 0x001fca00000000ff */
[----:B------:R-:W-:-:S07]  /*6d40*/  IMAD R22, R9, R156, RZ ;  /* 0x0000009c09167224 */ /* 0x000fce00078e02ff */
.L_x_287:
[----:B------:R-:W-:Y:S05]  /*6d50*/  BSYNC B1 ;  /* 0x0000000000017941 */ /* 0x000fea0003800000 */
.L_x_286:
[----:B------:R-:W-:Y:S01]  /*6d60*/  @!P2 IMAD R85, R85, R155, R22 ;  /* 0x0000009b5555a224 */ /* 0x000fe200078e0216 */
[----:B------:R-:W-:Y:S04]  /*6d70*/  BSSY B1, `(.L_x_288) ;  /* 0x0000006000017945 */ /* 0x000fe80003800000 */
[----:B------:R0:W-:Y:S01]  /*6d80*/  @!P2 STG.E.U8 desc[UR36][R6.64+0x79], R85 ;  /* 0x000079550600a986 */ /* 0x0001e2000c101124 */
[----:B------:R-:W-:Y:S05]  /*6d90*/  @P5 BRA `(.L_x_289) ;  /* 0x00000000000c5947 */ /* 0x000fea0003800000 */
[----:B--2---:R-:W2:Y:S02]  /*6da0*/  LDG.E.U8 R157, desc[UR36][R12.64+0x78] ;  /* 0x000078240c9d7981 */ /* 0x004ea4000c1e1100 */
[----:B--2---:R-:W-:-:S05]  /*6db0*/  PRMT R5, R157, 0x8880, RZ ;  /* 0x000088809d057816 */ /* 0x004fca00000000ff */
[----:B------:R-:W-:-:S07]  /*6dc0*/  IMAD R22, R5, R156, RZ ;  /* 0x0000009c05167224 */ /* 0x000fce00078e02ff */
.L_x_289:
[----:B------:R-:W-:Y:S05]  /*6dd0*/  BSYNC B1 ;  /* 0x0000000000017941 */ /* 0x000fea0003800000 */
.L_x_288:
[----:B------:R-:W-:Y:S01]  /*6de0*/  @!P5 IMAD R5, R86, R155, R22 ;  /* 0x0000009b5605d224 */ /* 0x000fe200078e0216 */
[----:B------:R-:W-:Y:S01]  /*6df0*/  ISETP.LT.OR P0, PT, R3, 0x7a, !P0 ;  /* 0x0000007a0300780c */ /* 0x000fe20004701670 */
[----:B------:R-:W-:Y:S03]  /*6e00*/  BSSY B1, `(.L_x_290) ;  /* 0x0000006000017945 */ /* 0x000fe60003800000 */
[----:B------:R0:W-:Y:S09]  /*6e10*/  @!P5 STG.E.U8 desc[UR36][R10.64+0x78], R5 ;  /* 0x000078050a00d986 */ /* 0x0001f2000c101124 */
[----:B------:R-:W-:Y:S05]  /*6e20*/  @P0 BRA `(.L_x_291) ;  /* 0x00000000000c0947 */ /* 0x000fea0003800000 */
[----:B--2---:R-:W2:Y:S02]  /*6e30*/  LDG.E.U8 R157, desc[UR36][R12.64+0x79] ;  /* 0x000079240c9d7981 */ /* 0x004ea4000c1e1100 */
[----:B--2---:R-:W-:-:S05]  /*6e40*/  PRMT R3, R157, 0x8880, RZ ;  /* 0x000088809d037816 */ /* 0x004fca00000000ff */
[----:B------:R-:W-:-:S07]  /*6e50*/  IMAD R22, R3, R156, RZ ;  /* 0x0000009c03167224 */ /* 0x000fce00078e02ff */
.L_x_291:
[----:B------:R-:W-:Y:S05]  /*6e60*/  BSYNC B1 ;  /* 0x0000000000017941 */ /* 0x000fea0003800000 */
.L_x_290:
[----:B------:R-:W-:Y:S01]  /*6e70*/  IMAD R87, R87, R155, R22 ;  /* 0x0000009b57577224 */ /* 0x000fe200078e0216 */
[----:B------:R-:W-:Y:S06]  /*6e80*/  @P0 BRA `(.L_x_292) ;  /* 0x0000001800180947 */ /* 0x000fec0003800000 */
[----:B------:R0:W-:Y:S01]  /*6e90*/  STG.E.U8 desc[UR36][R10.64+0x79], R87 ;  /* 0x000079570a007986 */ /* 0x0001e2000c101124 */
[----:B------:R-:W-:Y:S05]  /*6ea0*/  BRA `(.L_x_292) ;  /* 0x0000001800107947 */ /* 0x000fea0003800000 */
.L_x_35:
[C---:B------:R-:W-:Y:S02]  /*6eb0*/  ISETP.GE.AND P2, PT, R0.reuse, 0x1, PT ;  /* 0x000000010000780c */ /* 0x040fe40003f46270 */
[----:B------:R-:W-:Y:S02]  /*6ec0*/  ISETP.GE.AND P0, PT, R0, 0x9, PT ;  /* 0x000000090000780c */ /* 0x000fe40003f06270 */
[C---:B------:R-:W-:Y:S02]  /*6ed0*/  ISETP.LT.OR P3, PT, R3.reuse, 0x1, !P2 ;  /* 0x000000010300780c */ /* 0x040fe40005761670 */
[C---:B------:R-:W-:Y:S02]  /*6ee0*/  ISETP.LT.OR P5, PT, R3.reuse, 0x2, !P2 ;  /* 0x000000020300780c */ /* 0x040fe400057a1670 */
[C---:B------:R-:W-:Y:S02]  /*6ef0*/  ISETP.LT.OR P1, PT, R3.reuse, 0x1, !P0 ;  /* 0x000000010300780c */ /* 0x040fe40004721670 */
[----:B------:R-:W-:-:S07]  /*6f00*/  ISETP.LT.OR P4, PT, R3, 0x2, !P0 ;  /* 0x000000020300780c */ /* 0x000fce0004781670 */
[-C--:B------:R-:W-:Y:S02]  /*6f10*/  @!P3 IMAD R5, R88, R155.reuse, RZ ;  /* 0x0000009b5805b224 */ /* 0x080fe400078e02ff */
[-C--:B------:R-:W-:Y:S02]  /*6f20*/  @!P5 IMAD R89, R89, R155.reuse, RZ ;  /* 0x0000009b5959d224 */ /* 0x080fe400078e02ff */
[-C--:B------:R-:W-:Y:S01]  /*6f30*/  @!P1 IMAD R13, R90, R155.reuse, RZ ;  /* 0x0000009b5a0d9224 */ /* 0x080fe200078e02ff */
[----:B------:R0:W-:Y:S01]  /*6f40*/  @!P3 STG.E.U8 desc[UR36][R160.64], R5 ;  /* 0x00000005a000b986 */ /* 0x0001e2000c101124 */
[----:B------:R-:W-:Y:S01]  /*6f50*/  ISETP.LT.OR P3, PT, R3, 0x9, !P2 ;  /* 0x000000090300780c */ /* 0x000fe20005761670 */
[----:B------:R-:W-:Y:S02]  /*6f60*/  @!P4 IMAD R91, R91, R155, RZ ;  /* 0x0000009b5b5bc224 */ /* 0x000fe400078e02ff */
[----:B------:R-:W-:Y:S01]  /*6f70*/  @!P5 STG.E.U8 desc[UR36][R160.64+0x1], R89 ;  /* 0x00000159a000d986 */ /* 0x000fe2000c101124 */
[----:B------:R-:W-:-:S03]  /*6f80*/  ISETP.LT.OR P5, PT, R3, 0xa, !P2 ;  /* 0x0000000a0300780c */ /* 0x000fc600057a1670 */
[----:B------:R1:W-:Y:S01]  /*6f90*/  @!P1 STG.E.U8 desc[UR36][R8.64], R13 ;  /* 0x0000000d08009986 */ /* 0x0003e2000c101124 */
[----:B------:R-:W-:-:S03]  /*6fa0*/  ISETP.LT.OR P1, PT, R3, 0x9, !P0 ;  /* 0x000000090300780c */ /* 0x000fc60004721670 */
[----:B------:R-:W-:Y:S01]  /*6fb0*/  @!P4 STG.E.U8 desc[UR36][R8.64+0x1], R91 ;  /* 0x0000015b0800c986 */ /* 0x000fe2000c101124 */
[----:B------:R-:W-:Y:S01]  /*6fc0*/  ISETP.LT.OR P4, PT, R3, 0xa, !P0 ;  /* 0x0000000a0300780c */ /* 0x000fe20004781670 */
[----:B------:R-:W-:-:S04]  /*6fd0*/  @!P3 IMAD R15, R92, R155, RZ ;  /* 0x0000009b5c0fb224 */ /* 0x000fc800078e02ff */
[-C--:B------:R-:W-:Y:S01]  /*6fe0*/  @!P5 IMAD R93, R93, R155.reuse, RZ ;  /* 0x0000009b5d5dd224 */ /* 0x080fe200078e02ff */
[----:B------:R3:W-:Y:S01]  /*6ff0*/  @!P3 STG.E.U8 desc[UR36][R160.64+0x8], R15 ;  /* 0x0000080fa000b986 */ /* 0x0007e2000c101124 */
[C---:B------:R-:W-:Y:S02]  /*7000*/  ISETP.LT.OR P3, PT, R3.reuse, 0x11, !P2 ;  /* 0x000000110300780c */ /* 0x040fe40005761670 */
[-C--:B0-----:R-:W-:Y:S01]  /*7010*/  @!P1 IMAD R5, R94, R155.reuse, RZ ;  /* 0x0000009b5e059224 */ /* 0x081fe200078e02ff */
[----:B------:R-:W-:Y:S01]  /*7020*/  @!P5 STG.E.U8 desc[UR36][R160.64+0x9], R93 ;  /* 0x0000095da000d986 */ /* 0x000fe2000c101124 */
[----:B------:R-:W-:Y:S02]  /*7030*/  ISETP.LT.OR P5, PT, R3, 0x12, !P2 ;  /* 0x000000120300780c */ /* 0x000fe400057a1670 */
[----:B------:R-:W-:Y:S01]  /*7040*/  @!P4 IMAD R95, R95, R155, RZ ;  /* 0x0000009b5f5fc224 */ /* 0x000fe200078e02ff */
[----:B------:R0:W-:Y:S01]  /*7050*/  @!P1 STG.E.U8 desc[UR36][R8.64+0x8], R5 ;  /* 0x0000080508009986 */ /* 0x0001e2000c101124 */
[----:B------:R-:W-:-:S03]  /*7060*/  ISETP.LT.OR P1, PT, R3, 0x11, !P0 ;  /* 0x000000110300780c */ /* 0x000fc60004721670 */
[----:B------:R-:W-:Y:S01]  /*7070*/  @!P4 STG.E.U8 desc[UR36][R8.64+0x9], R95 ;  /* 0x0000095f0800c986 */ /* 0x000fe2000c101124 */
[----:B------:R-:W-:Y:S01]  /*7080*/  ISETP.LT.OR P4, PT, R3, 0x12, !P0 ;  /* 0x000000120300780c */ /* 0x000fe20004781670 */
[----:B-1----:R-:W-:-:S04]  /*7090*/  @!P3 IMAD R13, R96, R155, RZ ;  /* 0x0000009b600db224 */ /* 0x002fc800078e02ff */
[-C--:B------:R-:W-:Y:S01]  /*70a0*/  @!P5 IMAD R97, R97, R155.reuse, RZ ;  /* 0x0000009b6161d224 */ /* 0x080fe200078e02ff */
[----:B------:R1:W-:Y:S01]  /*70b0*/  @!P3 STG.E.U8 desc[UR36][R160.64+0x10], R13 ;  /* 0x0000100da000b986 */ /* 0x0003e2000c101124 */
[C---:B------:R-:W-:Y:S02]  /*70c0*/  ISETP.LT.OR P3, PT, R3.reuse, 0x19, !P2 ;  /* 0x000000190300780c */ /* 0x040fe40005761670 */
[-C--:B---3--:R-:W-:Y:S01]  /*70d0*/  @!P1 IMAD R15, R98, R155.reuse, RZ ;  /* 0x0000009b620f9224 */ /* 0x088fe200078e02ff */
[----:B------:R-:W-:Y:S01]  /*70e0*/  @!P5 STG.E.U8 desc[UR36][R160.64+0x11], R97 ;  /* 0x00001161a000d986 */ /* 0x000fe2000c101124 */
[----:B------:R-:W-:Y:S02]  /*70f0*/  ISETP.LT.OR P5, PT, R3, 0x1a, !P2 ;  /* 0x0000001a0300780c */ /* 0x000fe400057a1670 */
[----:B------:R-:W-:Y:S01]  /*7100*/  @!P4 IMAD R99, R99, R155, RZ ;  /* 0x0000009b6363c224 */ /* 0x000fe200078e02ff */
[----:B------:R3:W-:Y:S01]  /*7110*/  @!P1 STG.E.U8 desc[UR36][R8.64+0x10], R15 ;  /* 0x0000100f08009986 */ /* 0x0007e2000c101124 */
[----:B------:R-:W-:-:S03]  /*7120*/  ISETP.LT.OR P1, PT, R3, 0x19, !P0 ;  /* 0x000000190300780c */ /* 0x000fc60004721670 */
[----:B------:R-:W-:Y:S01]  /*7130*/  @!P4 STG.E.U8 desc[UR36][R8.64+0x11], R99 ;  /* 0x000011630800c986 */ /* 0x000fe2000c101124 */
[----:B------:R-:W-:Y:S01]  /*7140*/  ISETP.LT.OR P4, PT, R3, 0x1a, !P0 ;  /* 0x0000001a0300780c */ /* 0x000fe20004781670 */
[----:B0-----:R-:W-:-:S04]  /*7150*/  @!P3 IMAD R5, R100, R155, RZ ;  /* 0x0000009b6405b224 */ /* 0x001fc800078e02ff */
[-C--:B------:R-:W-:Y:S01]  /*7160*/  @!P5 IMAD R101, R101, R155.reuse, RZ ;  /* 0x0000009b6565d224 */ /* 0x080fe200078e02ff */
[----:B------:R0:W-:Y:S01]  /*7170*/  @!P3 STG.E.U8 desc[UR36][R160.64+0x18], R5 ;  /* 0x00001805a000b986 */ /* 0x0001e2000c101124 */
[C---:B------:R-:W-:Y:S02]  /*7180*/  ISETP.LT.OR P3, PT, R3.reuse, 0x21, !P2 ;  /* 0x000000210300780c */ /* 0x040fe40005761670 */
[-C--:B-1----:R-:W-:Y:S01]  /*7190*/  @!P1 IMAD R13, R102, R155.reuse, RZ ;  /* 0x0000009b660d9224 */ /* 0x082fe200078e02ff */
[----:B------:R-:W-:Y:S01]  /*71a0*/  @!P5 STG.E.U8 desc[UR36][R160.64+0x19], R101 ;  /* 0x00001965a000d986 */ /* 0x000fe2000c101124 */
[----:B------:R-:W-:Y:S02]  /*71b0*/  ISETP.LT.OR P5, PT, R3, 0x22, !P2 ;  /* 0x000000220300780c */ /* 0x000fe400057a1670 */
[----:B------:R-:W-:Y:S01]  /*71c0*/  @!P4 IMAD R103, R103, R155, RZ ;  /* 0x0000009b6767c224 */ /* 0x000fe200078e02ff */
[----:B------:R1:W-:Y:S01]  /*71d0*/  @!P1 STG.E.U8 desc[UR36][R8.64+0x18], R13 ;  /* 0x0000180d08009986 */ /* 0x0003e2000c101124 */
[----:B------:R-:W-:-:S03]  /*71e0*/  ISETP.LT.OR P1, PT, R3, 0x21, !P0 ;  /* 0x000000210300780c */ /* 0x000fc60004721670 */
[----:B------:R-:W-:Y:S01]  /*71f0*/  @!P4 STG.E.U8 desc[UR36][R8.64+0x19], R103 ;  /* 0x000019670800c986 */ /* 0x000fe2000c101124 */
[----:B------:R-:W-:Y:S01]  /*7200*/  ISETP.LT.OR P4, PT, R3, 0x22, !P0 ;  /* 0x000000220300780c */ /* 0x000fe20004781670 */
[----:B---3--:R-:W-:-:S04]  /*7210*/  @!P3 IMAD R15, R104, R155, RZ ;  /* 0x0000009b680fb224 */ /* 0x008fc800078e02ff */
        /* <DEDUP_REMOVED lines=128> */
[----:B------:R-:W-:-:S02]  /*7a20*/  ISETP.GE.AND P1, PT, R0, 0x81, PT ;  /* 0x000000810000780c */ /* 0x000fc40003f26270 */
[C---:B------:R-:W-:Y:S01]  /*7a30*/  ISETP.LT.OR P5, PT, R3.reuse, 0x79, !P0 ;  /* 0x000000790300780c */ /* 0x040fe200047a1670 */
[----:B------:R-:W-:Y:S01]  /*7a40*/  @!P4 STG.E.U8 desc[UR36][R8.64+0x71], R147 ;  /* 0x000071930800c986 */ /* 0x000fe2000c101124 */
[C---:B------:R-:W-:Y:S01]  /*7a50*/  ISETP.LT.OR P0, PT, R3.reuse, 0x7a, !P0 ;  /* 0x0000007a0300780c */ /* 0x040fe20004701670 */
[----:B0-----:R-:W-:Y:S01]  /*7a60*/  @!P3 IMAD R5, R148, R155, RZ ;  /* 0x0000009b9405b224 */ /* 0x001fe200078e02ff */
[----:B------:R-:W-:-:S03]  /*7a70*/  ISETP.LT.OR P4, PT, R3, 0x1, !P1 ;  /* 0x000000010300780c */ /* 0x000fc60004f81670 */
[----:B------:R-:W-:Y:S01]  /*7a80*/  @!P2 IMAD R149, R149, R155, RZ ;  /* 0x0000009b9595a224 */ /* 0x000fe200078e02ff */
[----:B------:R0:W-:Y:S01]  /*7a90*/  @!P3 STG.E.U8 desc[UR36][R160.64+0x78], R5 ;  /* 0x00007805a000b986 */ /* 0x0001e2000c101124 */
[----:B------:R-:W-:-:S03]  /*7aa0*/  ISETP.LT.OR P3, PT, R3, 0x2, !P1 ;  /* 0x000000020300780c */ /* 0x000fc60004f61670 */
[----:B------:R-:W-:Y:S01]  /*7ab0*/  @!P2 STG.E.U8 desc[UR36][R160.64+0x79], R149 ;  /* 0x00007995a000a986 */ /* 0x000fe2000c101124 */
[-C--:B-1----:R-:W-:Y:S01]  /*7ac0*/  @!P5 IMAD R13, R150, R155.reuse, RZ ;  /* 0x0000009b960dd224 */ /* 0x082fe200078e02ff */
[----:B------:R-:W-:Y:S01]  /*7ad0*/  ISETP.GE.AND P2, PT, R0, 0x89, PT ;  /* 0x000000890000780c */ /* 0x000fe20003f46270 */
[-C--:B------:R-:W-:Y:S02]  /*7ae0*/  @!P0 IMAD R151, R151, R155.reuse, RZ ;  /* 0x0000009b97978224 */ /* 0x080fe400078e02ff */
[----:B---3--:R-:W-:Y:S01]  /*7af0*/  @!P4 IMAD R15, R24, R155, RZ ;  /* 0x0000009b180fc224 */ /* 0x008fe200078e02ff */
[----:B------:R1:W-:Y:S01]  /*7b00*/  @!P5 STG.E.U8 desc[UR36][R8.64+0x78], R13 ;  /* 0x0000780d0800d986 */ /* 0x0003e2000c101124 */
[----:B------:R-:W-:-:S03]  /*7b10*/  ISETP.LT.OR P5, PT, R3, 0x1, !P2 ;  /* 0x000000010300780c */ /* 0x000fc600057a1670 */
[----:B------:R-:W-:Y:S01]  /*7b20*/  @!P3 IMAD R25, R25, R155, RZ ;  /* 0x0000009b1919b224 */ /* 0x000fe200078e02ff */
[----:B------:R-:W-:Y:S01]  /*7b30*/  @!P0 STG.E.U8 desc[UR36][R8.64+0x79], R151 ;  /* 0x0000799708008986 */ /* 0x000fe2000c101124 */
[----:B------:R-:W-:-:S03]  /*7b40*/  ISETP.LT.OR P0, PT, R3, 0x2, !P2 ;  /* 0x000000020300780c */ /* 0x000fc60005701670 */
[----:B------:R-:W-:Y:S01]  /*7b50*/  @!P4 STG.E.U8 desc[UR36][R6.64], R15 ;  /* 0x0000000f0600c986 */ /* 0x000fe2000c101124 */
        /* <DEDUP_REMOVED lines=19> */
[-C--:B------:R-:W-:Y:S01]  /*7c90*/  @!P4 IMAD R9, R32, R155.reuse, RZ ;  /* 0x0000009b2009c224 */ /* 0x080fe200078e02ff */
        /* <DEDUP_REMOVED lines=127> */
[----:B-1----:R-:W-:-:S04]  /*8490*/  @!P5 IMAD R13, R74, R155, RZ ;  /* 0x0000009b4a0dd224 */ /* 0x002fc800078e02ff */
        /* <DEDUP_REMOVED lines=12> */
[----:B------:R-:W-:-:S04]  /*8560*/  @!P0 IMAD R9, R78, R155, RZ ;  /* 0x0000009b4e098224 */ /* 0x000fc800078e02ff */
[-C--:B------:R-:W-:Y:S01]  /*8570*/  @!P4 IMAD R79, R79, R155.reuse, RZ ;  /* 0x0000009b4f4fc224 */ /* 0x080fe200078e02ff */
[----:B------:R1:W-:Y:S01]  /*8580*/  @!P0 STG.E.U8 desc[UR36][R10.64+0x68], R9 ;  /* 0x000068090a008986 */ /* 0x0003e2000c101124 */
[----:B------:R-:W-:Y:S02]  /*8590*/  ISETP.LT.OR P0, PT, R3, 0x71, !P2 ;  /* 0x000000710300780c */ /* 0x000fe40005701670 */
[----:B------:R-:W-:Y:S01]  /*85a0*/  @!P3 IMAD R81, R81, R155, RZ ;  /* 0x0000009b5151b224 */ /* 0x000fe200078e02ff */
[----:B------:R3:W-:Y:S01]  /*85b0*/  @!P4 STG.E.U8 desc[UR36][R10.64+0x69], R79 ;  /* 0x0000694f0a00c986 */ /* 0x0007e2000c101124 */
[----:B------:R-:W-:-:S03]  /*85c0*/  ISETP.LT.OR P4, PT, R3, 0x72, !P2 ;  /* 0x000000720300780c */ /* 0x000fc60005781670 */
[----:B------:R3:W-:Y:S01]  /*85d0*/  @!P3 STG.E.U8 desc[UR36][R6.64+0x71], R81 ;  /* 0x000071510600b986 */ /* 0x0007e2000c101124 */
[C---:B------:R-:W-:Y:S02]  /*85e0*/  ISETP.LT.OR P3, PT, R3.reuse, 0x79, !P1 ;  /* 0x000000790300780c */ /* 0x040fe40004f61670 */
[C---:B------:R-:W-:Y:S01]  /*85f0*/  ISETP.LT.OR P1, PT, R3.reuse, 0x7a, !P1 ;  /* 0x0000007a0300780c */ /* 0x040fe20004f21670 */
[----:B------:R3:W-:Y:S01]  /*8600*/  @!P5 STG.E.U8 desc[UR36][R6.64+0x70], R13 ;  /* 0x0000700d0600d986 */ /* 0x0007e2000c101124 */
[C---:B------:R-:W-:Y:S02]  /*8610*/  ISETP.LT.OR P5, PT, R3.reuse, 0x79, !P2 ;  /* 0x000000790300780c */ /* 0x040fe400057a1670 */
[----:B------:R-:W-:Y:S01]  /*8620*/  ISETP.LT.OR P2, PT, R3, 0x7a, !P2 ;  /* 0x0000007a0300780c */ /* 0x000fe20005741670 */
[-C--:B------:R-:W-:Y:S02]  /*8630*/  @!P0 IMAD R3, R82, R155.reuse, RZ ;  /* 0x0000009b52038224 */ /* 0x080fe400078e02ff */
[----:B------:R-:W-:-:S03]  /*8640*/  @!P4 IMAD R83, R83, R155, RZ ;  /* 0x0000009b5353c224 */ /* 0x000fc600078e02ff */
[----:B------:R3:W-:Y:S01]  /*8650*/  @!P0 STG.E.U8 desc[UR36][R10.64+0x70], R3 ;  /* 0x000070030a008986 */ /* 0x0007e2000c101124 */
[-C--:B0-----:R-:W-:Y:S02]  /*8660*/  @!P3 IMAD R5, R84, R155.reuse, RZ ;  /* 0x0000009b5405b224 */ /* 0x081fe400078e02ff */
[-C--:B------:R-:W-:Y:S01]  /*8670*/  @!P1 IMAD R85, R85, R155.reuse, RZ ;  /* 0x0000009b55559224 */ /* 0x080fe200078e02ff */
[----:B------:R3:W-:Y:S01]  /*8680*/  @!P4 STG.E.U8 desc[UR36][R10.64+0x71], R83 ;  /* 0x000071530a00c986 */ /* 0x0007e2000c101124 */
[-C--:B-1----:R-:W-:Y:S02]  /*8690*/  @!P5 IMAD R9, R86, R155.reuse, RZ ;  /* 0x0000009b5609d224 */ /* 0x082fe400078e02ff */
[----:B------:R-:W-:Y:S01]  /*86a0*/  @!P2 IMAD R87, R87, R155, RZ ;  /* 0x0000009b5757a224 */ /* 0x000fe200078e02ff */
[----:B------:R3:W-:Y:S04]  /*86b0*/  @!P3 STG.E.U8 desc[UR36][R6.64+0x78], R5 ;  /* 0x000078050600b986 */ /* 0x0007e8000c101124 */
[----:B------:R3:W-:Y:S04]  /*86c0*/  @!P1 STG.E.U8 desc[UR36][R6.64+0x79], R85 ;  /* 0x0000795506009986 */ /* 0x0007e8000c101124 */
[----:B------:R3:W-:Y:S04]  /*86d0*/  @!P5 STG.E.U8 desc[UR36][R10.64+0x78], R9 ;  /* 0x000078090a00d986 */ /* 0x0007e8000c101124 */
[----:B------:R3:W-:Y:S02]  /*86e0*/  @!P2 STG.E.U8 desc[UR36][R10.64+0x79], R87 ;  /* 0x000079570a00a986 */ /* 0x0007e4000c101124 */
.L_x_292:
[----:B------:R-:W-:Y:S05]  /*86f0*/  BSYNC B0 ;  /* 0x0000000000007941 */ /* 0x000fea0003800000 */
.L_x_34:
[----:B------:R-:W-:Y:S01]  /*8700*/  ULDC UR4, c[0x0][0xc] ;  /* 0x0000030000047ab9 */ /* 0x000fe20000000800 */
[----:B------:R-:W-:Y:S01]  /*8710*/  ULDC UR5, c[0x0][0x10] ;  /* 0x0000040000057ab9 */ /* 0x000fe20000000800 */
[----:B---3--:R-:W3:Y:S01]  /*8720*/  LDC R3, c[0x0][0x14] ;  /* 0x00000500ff037b82 */ /* 0x008ee20000000800 */
[----:B------:R-:W-:Y:S01]  /*8730*/  UIMAD.WIDE.U32 UR4, UR4, UR5, URZ ;  /* 0x00000005040472a5 */ /* 0x000fe2000f8e003f */
[----:B------:R-:W-:Y:S01]  /*8740*/  PRMT R0, RZ, 0x7610, R0 ;  /* 0x00007610ff007816 */ /* 0x000fe20000000000 */
[----:B------:R-:W-:Y:S02]  /*8750*/  IMAD.MOV.U32 R154, RZ, RZ, -0x1 ;  /* 0xffffffffff9a7424 */ /* 0x000fe400078e00ff */
[----:B------:R-:W-:Y:S02]  /*8760*/  IMAD.MOV.U32 R22, RZ, RZ, -0x1 ;  /* 0xffffffffff167424 */ /* 0x000fe400078e00ff */
[----:B---3--:R-:W-:-:S04]  /*8770*/  IMAD.WIDE.U32 R16, R3, UR4, R16 ;  /* 0x0000000403107c25 */ /* 0x008fc8000f8e0010 */
[----:B------:R-:W-:Y:S01]  /*8780*/  IMAD R3, R3, UR5, RZ ;  /* 0x0000000503037c24 */ /* 0x000fe2000f8e02ff */
[----:B------:R-:W-:Y:S02]  /*8790*/  ULDC.64 UR4, c[0x0][0x650] ;  /* 0x0001940000047ab9 */ /* 0x000fe40000000a00 */
[----:B------:R-:W-:Y:S01]  /*87a0*/  ISETP.GE.U32.AND P0, PT, R16, UR4, PT ;  /* 0x0000000410007c0c */ /* 0x000fe2000bf06070 */
[----:B------:R-:W-:-:S05]  /*87b0*/  IMAD.IADD R17, R17, 0x1, R3 ;  /* 0x0000000111117824 */ /* 0x000fca00078e0203 */
[----:B------:R-:W-:-:S13]  /*87c0*/  ISETP.GE.U32.AND.EX P0, PT, R17, UR5, PT, P0 ;  /* 0x0000000511007c0c */ /* 0x000fda000bf06100 */
[----:B------:R-:W-:Y:S05]  /*87d0*/  @P0 BRA `(.L_x_293) ;  /* 0x0000000400640947 */ /* 0x000fea0003800000 */
[----:B------:R-:W3:Y:S01]  /*87e0*/  S2R R12, SR_CTAID.X ;  /* 0x00000000000c7919 */ /* 0x000ee20000002500 */
[----:B0---4-:R-:W0:Y:S01]  /*87f0*/  LDC.64 R10, c[0x0][0x628] ;  /* 0x00018a00ff0a7b82 */ /* 0x011e220000000a00 */
[----:B------:R-:W-:Y:S01]  /*8800*/  ULDC UR4, c[0x0][0x150] ;  /* 0x0000540000047ab9 */ /* 0x000fe20000000800 */
[----:B------:R-:W-:Y:S01]  /*8810*/  IMAD.MOV.U32 R8, RZ, RZ, R16 ;  /* 0x000000ffff087224 */ /* 0x000fe200078e0010 */
[----:B------:R-:W4:Y:S01]  /*8820*/  S2R R24, SR_CTAID.Y ;  /* 0x0000000000187919 */ /* 0x000f220000002600 */
[----:B------:R-:W-:-:S04]  /*8830*/  IMAD.MOV.U32 R9, RZ, RZ, R17 ;  /* 0x000000ffff097224 */ /* 0x000fc800078e0011 */
[----:B------:R-:W1:Y:S08]  /*8840*/  LDC R21, c[0x0][0x144] ;  /* 0x00005100ff157b82 */ /* 0x000e700000000800 */
[----:B------:R-:W1:Y:S08]  /*8850*/  LDC R0, c[0x0][0x630] ;  /* 0x00018c00ff007b82 */ /* 0x000e700000000800 */
[----:B------:R-:W1:Y:S01]  /*8860*/  LDC.64 R14, c[0x0][0x620] ;  /* 0x00018800ff0e7b82 */ /* 0x000e620000000a00 */
[----:B0-----:R-:W-:-:S04]  /*8870*/  ISETP.NE.U32.AND P0, PT, R10, RZ, PT ;  /* 0x000000ff0a00720c */ /* 0x001fc80003f05070 */
[----:B------:R-:W-:Y:S02]  /*8880*/  ISETP.NE.AND.EX P0, PT, R11, RZ, PT, P0 ;  /* 0x000000ff0b00720c */ /* 0x000fe40003f05300 */
[----:B---3--:R-:W-:-:S05]  /*8890*/  I2FP.F32.U32 R3, R12 ;  /* 0x0000000c00037245 */ /* 0x008fca0000201000 */
[----:B------:R-:W-:-:S04]  /*88a0*/  FMUL R3, R3, UR4 ;  /* 0x0000000403037c20 */ /* 0x000fc80008400000 */
[----:B------:R0:W3:Y:S02]  /*88b0*/  F2I.U32.TRUNC.NTZ R20, R3 ;  /* 0x0000000300147305 */ /* 0x0000e4000020f000 */
[----:B----4-:R-:W-:Y:S05]  /*88c0*/  @!P0 BRA `(.L_x_294) ;  /* 0x0000000000288947 */ /* 0x010fea0003800000 */
[----:B0-----:R-:W0:Y:S02]  /*88d0*/  LDC R3, c[0x0][0x634] ;  /* 0x00018d00ff037b82 */ /* 0x001e240000000800 */
[----:B0-----:R-:W-:-:S05]  /*88e0*/  IADD3 R3, P0, R16, R3, RZ ;  /* 0x0000000310037210 */ /* 0x001fca0007f1e0ff */
[----:B------:R-:W-:-:S04]  /*88f0*/  IMAD.X R13, RZ, RZ, R17, P0 ;  /* 0x000000ffff0d7224 */ /* 0x000fc800000e0611 */
[----:B------:R-:W-:-:S04]  /*8900*/  IMAD.WIDE.U32 R4, R13, R10, RZ ;  /* 0x0000000a0d047225 */ /* 0x000fc800078e00ff */
[----:B-1----:R-:W-:-:S04]  /*8910*/  IMAD.WIDE.U32 R6, P0, R3, R11, R4 ;  /* 0x0000000b03067225 */ /* 0x002fc80007800004 */
[----:B------:R-:W-:-:S04]  /*8920*/  IMAD.WIDE.U32 R4, R3, R10, RZ ;  /* 0x0000000a03047225 */ /* 0x000fc800078e00ff */
[----:B------:R-:W-:Y:S01]  /*8930*/  IMAD.X R9, RZ, RZ, RZ, P0 ;  /* 0x000000ffff097224 */ /* 0x000fe200000e06ff */
[----:B------:R-:W-:Y:S01]  /*8940*/  IADD3 RZ, P0, R5, R6, RZ ;  /* 0x0000000605ff7210 */ /* 0x000fe20007f1e0ff */
[----:B------:R-:W-:-:S04]  /*8950*/  IMAD.MOV.U32 R8, RZ, RZ, R7 ;  /* 0x000000ffff087224 */ /* 0x000fc800078e0007 */
[----:B------:R-:W-:-:S08]  /*8960*/  IMAD.WIDE.U32.X R8, R13, R11, R8, P0 ;  /* 0x0000000b0d087225 */ /* 0x000fd000000e0408 */
.L_x_294:
[----:B------:R-:W4:Y:S01]  /*8970*/  LDC.64 R30, c[0x0][0x640] ;  /* 0x00019000ff1e7b82 */ /* 0x000f220000000a00 */
[-CC-:B-1----:R-:W-:Y:S01]  /*8980*/  SHF.R.U64 R22, R8, R0.reuse, R9.reuse ;  /* 0x0000000008167219 */ /* 0x182fe20000001209 */
[----:B---3--:R-:W-:Y:S01]  /*8990*/  IMAD.MOV R20, RZ, RZ, -R20 ;  /* 0x000000ffff147224 */ /* 0x008fe200078e0a14 */
[----:B------:R-:W-:Y:S01]  /*89a0*/  SHF.R.U32.HI R0, RZ, R0, R9 ;  /* 0x00000000ff007219 */ /* 0x000fe20000011609 */
[----:B------:R-:W-:Y:S01]  /*89b0*/  ULDC UR4, c[0x0][0x154] ;  /* 0x0000550000047ab9 */ /* 0x000fe20000000800 */
[----:B0-----:R-:W-:Y:S01]  /*89c0*/  IADD3 R3, P0, RZ, -R22, RZ ;  /* 0x80000016ff037210 */ /* 0x001fe20007f1e0ff */
[----:B------:R-:W-:Y:S02]  /*89d0*/  IMAD R26, R21, R20, R12 ;  /* 0x00000014151a7224 */ /* 0x000fe400078e020c */
[----:B------:R-:W0:Y:S01]  /*89e0*/  LDC R6, c[0x0][0x618] ;  /* 0x00018600ff067b82 */ /* 0x000e220000000800 */
[----:B------:R-:W-:Y:S02]  /*89f0*/  IMAD.MOV.U32 R7, RZ, RZ, 0x1 ;  /* 0x00000001ff077424 */ /* 0x000fe400078e00ff */
[----:B------:R-:W-:-:S04]  /*8a00*/  IMAD.X R5, RZ, RZ, ~R0, P0 ;  /* 0x000000ffff057224 */ /* 0x000fc800000e0e00 */
[-C--:B------:R-:W-:Y:S01]  /*8a10*/  IMAD R0, R5, R14.reuse, RZ ;  /* 0x0000000e05007224 */ /* 0x080fe200078e02ff */
[----:B------:R-:W1:Y:S01]  /*8a20*/  LDC R8, c[0x0][0x608] ;  /* 0x00018200ff087b82 */ /* 0x000e620000000800 */
[----:B------:R-:W-:-:S04]  /*8a30*/  IMAD.WIDE.U32 R4, R3, R14, R16 ;  /* 0x0000000e03047225 */ /* 0x000fc800078e0010 */
[----:B------:R-:W-:Y:S01]  /*8a40*/  IMAD R3, R3, R15, R0 ;  /* 0x0000000f03037224 */ /* 0x000fe200078e0200 */
[----:B------:R-:W-:Y:S02]  /*8a50*/  I2FP.F32.U32 R0, R24 ;  /* 0x0000001800007245 */ /* 0x000fe40000201000 */
[----:B------:R-:W3:Y:S01]  /*8a60*/  LDC R28, c[0x0][0x658] ;  /* 0x00019600ff1c7b82 */ /* 0x000ee20000000800 */
[----:B------:R-:W-:Y:S01]  /*8a70*/  IMAD.IADD R3, R5, 0x1, R3 ;  /* 0x0000000105037824 */ /* 0x000fe200078e0203 */
[----:B----4-:R-:W-:Y:S01]  /*8a80*/  ISETP.NE.U32.AND P0, PT, R30, RZ, PT ;  /* 0x000000ff1e00720c */ /* 0x010fe20003f05070 */
[----:B------:R-:W-:Y:S01]  /*8a90*/  FMUL R0, R0, UR4 ;  /* 0x0000000400007c20 */ /* 0x000fe20008400000 */
[----:B------:R-:W-:Y:S02]  /*8aa0*/  IMAD.MOV.U32 R5, RZ, RZ, -0x1 ;  /* 0xffffffffff057424 */ /* 0x000fe400078e00ff */
[----:B------:R-:W-:Y:S01]  /*8ab0*/  ISETP.NE.AND.EX P0, PT, R31, RZ, PT, P0 ;  /* 0x000000ff1f00720c */ /* 0x000fe20003f05300 */
[----:B------:R4:W2:Y:S01]  /*8ac0*/  F2I.U32.TRUNC.NTZ R13, R0 ;  /* 0x00000000000d7305 */ /* 0x0008a2000020f000 */
[----:B------:R-:W2:Y:S01]  /*8ad0*/  LDC R15, c[0x0][0x148] ;  /* 0x00005200ff0f7b82 */ /* 0x000ea20000000800 */
[----:B0-----:R-:W-:-:S02]  /*8ae0*/  SHF.R.U64 R12, R4, R6, R3 ;  /* 0x00000006040c7219 */ /* 0x001fc40000001203 */
[----:B------:R-:W-:-:S05]  /*8af0*/  SHF.R.U32.HI R3, RZ, R6, R3 ;  /* 0x00000006ff037219 */ /* 0x000fca0000011603 */
[----:B------:R-:W0:Y:S01]  /*8b00*/  LDC R20, c[0x0][0x600] ;  /* 0x00018000ff147b82 */ /* 0x000e220000000800 */
[-CC-:B-1----:R-:W-:Y:S02]  /*8b10*/  SHF.R.U64 R10, R12, R8.reuse, R3.reuse ;  /* 0x000000080c0a7219 */ /* 0x182fe40000001203 */
[----:B------:R-:W-:-:S05]  /*8b20*/  SHF.R.U32.HI R3, RZ, R8, R3 ;  /* 0x00000008ff037219 */ /* 0x000fca0000011603 */
[----:B------:R-:W1:Y:S01]  /*8b30*/  LDC R21, c[0x0][0x648] ;  /* 0x00019200ff157b82 */ /* 0x000e620000000800 */
[-C--:B---3--:R-:W-:Y:S02]  /*8b40*/  SHF.L.U32 R4, R5, R28.reuse, RZ ;  /* 0x0000001c05047219 */ /* 0x088fe400000006ff */
[-CC-:B------:R-:W-:Y:S02]  /*8b50*/  SHF.R.U64 R14, R10, R28.reuse, R3.reuse ;  /* 0x0000001c0a0e7219 */ /* 0x180fe40000001203 */
[----:B------:R-:W-:Y:S02]  /*8b60*/  SHF.R.U32.HI R5, RZ, R28, R3 ;  /* 0x0000001cff057219 */ /* 0x000fe40000011603 */
[----:B------:R-:W-:Y:S01]  /*8b70*/  LOP3.LUT R153, RZ, R4, RZ, 0x33, !PT ;  /* 0x00000004ff997212 */ /* 0x000fe200078e33ff */
[----:B------:R-:W3:Y:S01]  /*8b80*/  LDC R25, c[0x0][0x638] ;  /* 0x00018e00ff197b82 */ /* 0x000ee20000000800 */
[----:B------:R-:W-:Y:S01]  /*8b90*/  SHF.L.U32 R28, R7, R28, RZ ;  /* 0x0000001c071c7219 */ /* 0x000fe200000006ff */
[----:B------:R-:W-:-:S06]  /*8ba0*/  IMAD.MOV.U32 R4, RZ, RZ, R14 ;  /* 0x000000ffff047224 */ /* 0x000fcc00078e000e */
[----:B------:R-:W0:Y:S01]  /*8bb0*/  LDC R27, c[0x0][0x610] ;  /* 0x00018400ff1b7b82 */ /* 0x000e220000000800 */
[----:B----4-:R-:W-:Y:S05]  /*8bc0*/  @!P0 BRA `(.L_x_295) ;  /* 0x0000000000288947 */ /* 0x010fea0003800000 */
        /* <DEDUP_REMOVED lines=10> */
.L_x_295:
[----:B------:R-:W-:Y:S01]  /*8c70*/  ISETP.NE.AND P0, PT, R2, 0x1, PT ;  /* 0x000000010200780c */ /* 0x000fe20003f05270 */
[----:B--2---:R-:W-:Y:S01]  /*8c80*/  IMAD.MOV R13, RZ, RZ, -R13 ;  /* 0x000000ffff0d7224 */ /* 0x004fe200078e0a0d */
[----:B-1----:R-:W-:Y:S01]  /*8c90*/  SHF.R.U64 R0, R4, R21, R5 ;  /* 0x0000001504007219 */ /* 0x002fe20000001205 */
[----:B0-----:R-:W-:Y:S01]  /*8ca0*/  VIADD R5, R20, 0xffffffff ;  /* 0xffffffff14057836 */ /* 0x001fe20000000000 */
[----:B------:R-:W-:-:S03]  /*8cb0*/  LOP3.LUT R153, R10, R153, RZ, 0xc0, !PT ;  /* 0x000000990a997212 */ /* 0x000fc600078ec0ff */
[----:B------:R-:W-:Y:S01]  /*8cc0*/  IMAD.MOV R3, RZ, RZ, -R0 ;  /* 0x000000ffff037224 */ /* 0x000fe200078e0a00 */
[----:B------:R-:W-:Y:S01]  /*8cd0*/  LOP3.LUT R5, R12, R5, RZ, 0xc0, !PT ;  /* 0x000000050c057212 */ /* 0x000fe200078ec0ff */
[----:B------:R-:W-:Y:S02]  /*8ce0*/  IMAD R153, R28, R0, R153 ;  /* 0x000000001c997224 */ /* 0x000fe400078e0299 */
[----:B---3--:R-:W-:Y:S02]  /*8cf0*/  IMAD R0, R3, R25, R14 ;  /* 0x0000001903007224 */ /* 0x008fe400078e020e */
[----:B------:R-:W-:Y:S02]  /*8d00*/  @P0 IMAD R26, R15, R13, R24 ;  /* 0x0000000d0f1a0224 */ /* 0x000fe400078e0218 */
[----:B------:R-:W-:Y:S02]  /*8d10*/  IMAD R4, R0, R20, R5 ;  /* 0x0000001400047224 */ /* 0x000fe400078e0205 */
[----:B------:R-:W-:-:S02]  /*8d20*/  IMAD R153, R153, R27, R26 ;  /* 0x0000001b99997224 */ /* 0x000fc400078e021a */
[----:B------:R-:W-:-:S03]  /*8d30*/  IMAD.MOV.U32 R3, RZ, RZ, 0x1 ;  /* 0x00000001ff037424 */ /* 0x000fc600078e00ff */
[----:B------:R-:W-:Y:S02]  /*8d40*/  SEL R154, R4, R153, !P0 ;  /* 0x00000099049a7207 */ /* 0x000fe40004000000 */
[----:B------:R-:W-:Y:S02]  /*8d50*/  PRMT R0, R3, 0x7610, R0 ;  /* 0x0000761003007816 */ /* 0x000fe40000000000 */
[----:B------:R-:W-:-:S07]  /*8d60*/  SEL R153, R153, R4, !P0 ;  /* 0x0000000499997207 */ /* 0x000fce0004000000 */
.L_x_293:
[----:B------:R-:W-:-:S13]  /*8d70*/  LOP3.LUT P0, RZ, R0, 0xff, RZ, 0xc0, !PT ;  /* 0x000000ff00ff7812 */ /* 0x000fda000780c0ff */
[----:B------:R-:W-:Y:S05]  /*8d80*/  @P0 BRA `(.L_x_296) ;  /* 0xffffff8400200947 */ /* 0x000fea000383ffff */
[----:B------:R-:W-:Y:S05]  /*8d90*/  EXIT ;  /* 0x000000000000794d */ /* 0x000fea0003800000 */
.L_x_7:
[----:B0-----:R-:W-:Y:S01]  /*8da0*/  ULDC.64 UR4, c[0x0][0x650] ;  /* 0x0001940000047ab9 */ /* 0x001fe20000000a00 */
        /* <DEDUP_REMOVED lines=25> */
.L_x_298:
[----:B------:R-:W0:Y:S01]  /*8f40*/  LDC.64 R28, c[0x0][0x640] ;  /* 0x00019000ff1c7b82 */ /* 0x000e220000000a00 */
[-CC-:B------:R-:W-:Y:S01]  /*8f50*/  SHF.R.U64 R22, R12, R6.reuse, R13.reuse ;  /* 0x000000060c167219 */ /* 0x180fe2000000120d */
[----:B------:R-:W-:Y:S01]  /*8f60*/  IMAD.MOV.U32 R30, RZ, RZ, 0x1 ;  /* 0x00000001ff1e7424 */ /* 0x000fe200078e00ff */
[----:B------:R-:W-:Y:S02]  /*8f70*/  SHF.R.U32.HI R6, RZ, R6, R13 ;  /* 0x00000006ff067219 */ /* 0x000fe4000001160d */
        /* <DEDUP_REMOVED lines=8> */
[----:B------:R-:W-:Y:S01]  /*9000*/  IMAD.IADD R9, R9, 0x1, R11 ;  /* 0x0000000109097824 */ /* 0x000fe200078e020b */
[----:B0-----:R-:W-:-:S04]  /*9010*/  ISETP.NE.U32.AND P0, PT, R28, RZ, PT ;  /* 0x000000ff1c00720c */ /* 0x001fc80003f05070 */
[----:B------:R-:W-:Y:S02]  /*9020*/  ISETP.NE.AND.EX P0, PT, R29, RZ, PT, P0 ;  /* 0x000000ff1d00720c */ /* 0x000fe40003f05300 */
[----:B------:R-:W0:Y:S01]  /*9030*/  LDC R20, c[0x0][0x600] ;  /* 0x00018000ff147b82 */ /* 0x000e220000000800 */
[-CC-:B-1----:R-:W-:Y:S01]  /*9040*/  SHF.R.U64 R14, R8, R10.reuse, R9.reuse ;  /* 0x0000000a080e7219 */ /* 0x182fe20000001209 */
[----:B------:R-:W-:Y:S01]  /*9050*/  IMAD.MOV.U32 R8, RZ, RZ, -0x1 ;  /* 0xffffffffff087424 */ /* 0x000fe200078e00ff */
[----:B------:R-:W-:-:S05]  /*9060*/  SHF.R.U32.HI R9, RZ, R10, R9 ;  /* 0x0000000aff097219 */ /* 0x000fca0000011609 */
[----:B------:R-:W1:Y:S01]  /*9070*/  LDC R26, c[0x0][0x648] ;  /* 0x00019200ff1a7b82 */ /* 0x000e620000000800 */
[-CC-:B--2---:R-:W-:Y:S02]  /*9080*/  SHF.R.U64 R21, R14, R12.reuse, R9.reuse ;  /* 0x0000000c0e157219 */ /* 0x184fe40000001209 */
[----:B------:R-:W-:-:S05]  /*9090*/  SHF.R.U32.HI R6, RZ, R12, R9 ;  /* 0x0000000cff067219 */ /* 0x000fca0000011609 */
[----:B------:R-:W2:Y:S01]  /*90a0*/  LDC R27, c[0x0][0x638] ;  /* 0x00018e00ff1b7b82 */ /* 0x000ea20000000800 */
[-C--:B---3--:R-:W-:Y:S02]  /*90b0*/  SHF.L.U32 R8, R8, R25.reuse, RZ ;  /* 0x0000001908087219 */ /* 0x088fe400000006ff */
[-CC-:B------:R-:W-:Y:S02]  /*90c0*/  SHF.R.U64 R23, R21, R25.reuse, R6.reuse ;  /* 0x0000001915177219 */ /* 0x180fe40000001206 */
[----:B------:R-:W-:Y:S02]  /*90d0*/  LOP3.LUT R32, RZ, R8, RZ, 0x33, !PT ;  /* 0x00000008ff207212 */ /* 0x000fe400078e33ff */
[----:B------:R-:W-:Y:S01]  /*90e0*/  SHF.R.U32.HI R9, RZ, R25, R6 ;  /* 0x00000019ff097219 */ /* 0x000fe20000011606 */
[----:B------:R-:W3:Y:S01]  /*90f0*/  LDC R31, c[0x0][0x610] ;  /* 0x00018400ff1f7b82 */ /* 0x000ee20000000800 */
[----:B------:R-:W-:Y:S01]  /*9100*/  IMAD.MOV.U32 R8, RZ, RZ, R23 ;  /* 0x000000ffff087224 */ /* 0x000fe200078e0017 */
[----:B------:R-:W-:Y:S06]  /*9110*/  @!P0 BRA `(.L_x_299) ;  /* 0x0000000000288947 */ /* 0x000fec0003800000 */
        /* <DEDUP_REMOVED lines=10> */
.L_x_299:
[----:B------:R-:W-:Y:S02]  /*91c0*/  ISETP.NE.AND P0, PT, R2, 0x1, PT ;  /* 0x000000010200780c */ /* 0x000fe40003f05270 */
[----:B-1----:R-:W-:Y:S01]  /*91d0*/  SHF.R.U64 R6, R8, R26, R9 ;  /* 0x0000001a08067219 */ /* 0x002fe20000001209 */
[----:B0-----:R-:W-:Y:S01]  /*91e0*/  VIADD R9, R20, 0xffffffff ;  /* 0xffffffff14097836 */ /* 0x001fe20000000000 */
[----:B------:R-:W-:Y:S02]  /*91f0*/  SHF.L.U32 R30, R30, R25, RZ ;  /* 0x000000191e1e7219 */ /* 0x000fe400000006ff */
[----:B------:R-:W-:Y:S01]  /*9200*/  LOP3.LUT R5, R21, R32, RZ, 0xc0, !PT ;  /* 0x0000002015057212 */ /* 0x000fe200078ec0ff */
[----:B------:R-:W-:-:S04]  /*9210*/  IMAD.MOV R8, RZ, RZ, -R6 ;  /* 0x000000ffff087224 */ /* 0x000fc800078e0a06 */
[----:B------:R-:W-:Y:S01]  /*9220*/  IMAD R6, R30, R6, R5 ;  /* 0x000000061e067224 */ /* 0x000fe200078e0205 */
[----:B------:R-:W-:Y:S01]  /*9230*/  LOP3.LUT R5, R14, R9, RZ, 0xc0, !PT ;  /* 0x000000090e057212 */ /* 0x000fe200078ec0ff */
[----:B------:R-:W-:Y:S02]  /*9240*/  @P0 IMAD R3, R7, R24, R4 ;  /* 0x0000001807030224 */ /* 0x000fe400078e0204 */
[----:B--2---:R-:W-:Y:S02]  /*9250*/  IMAD R4, R8, R27, R23 ;  /* 0x0000001b08047224 */ /* 0x004fe400078e0217 */
[----:B---3--:R-:W-:Y:S02]  /*9260*/  IMAD R3, R6, R31, R3 ;  /* 0x0000001f06037224 */ /* 0x008fe400078e0203 */
[----:B------:R-:W-:Y:S02]  /*9270*/  IMAD R4, R4, R20, R5 ;  /* 0x0000001404047224 */ /* 0x000fe400078e0205 */
[----:B------:R-:W-:-:S02]  /*9280*/  IMAD.MOV.U32 R8, RZ, RZ, 0x1 ;  /* 0x00000001ff087424 */ /* 0x000fc400078e00ff */
[----:B------:R-:W-:Y:S01]  /*9290*/  IMAD.MOV.U32 R6, RZ, RZ, R22 ;  /* 0x000000ffff067224 */ /* 0x000fe200078e0016 */
[----:B------:R-:W-:Y:S02]  /*92a0*/  SEL R20, R4, R3, !P0 ;  /* 0x0000000304147207 */ /* 0x000fe40004000000 */
[----:B------:R-:W-:-:S07]  /*92b0*/  SEL R21, R3, R4, !P0 ;  /* 0x0000000403157207 */ /* 0x000fce0004000000 */
.L_x_297:
[----:B------:R-:W-:-:S08]  /*92c0*/  NOP ;  /* 0x0000000000007918 */ /* 0x000fd00000000000 */
[----:B------:R-:W0:-:S00]  /*92d0*/  USETMAXREG.DEALLOC.CTAPOOL 0x28 ;  /* 0x00000028000079c8 */ /* 0x000e0000080e0500 */
[----:B0-----:R-:W-:-:S13]  /*92e0*/  ISETP.NE.AND P0, PT, R0, RZ, PT ;  /* 0x000000ff0000720c */ /* 0x001fda0003f05270 */
[----:B------:R-:W-:Y:S05]  /*92f0*/  @P0 EXIT ;  /* 0x000000000000094d */ /* 0x000fea0003800000 */
[----:B------:R-:W-:Y:S01]  /*9300*/  LOP3.LUT P0, RZ, R8, 0xff, RZ, 0xc0, !PT ;  /* 0x000000ff08ff7812 */ /* 0x000fe2000780c0ff */
[----:B------:R-:W-:Y:S02]  /*9310*/  IMAD.MOV.U32 R0, RZ, RZ, 0x1 ;  /* 0x00000001ff007424 */ /* 0x000fe400078e00ff */
[----:B------:R-:W-:-:S10]  /*9320*/  IMAD.MOV.U32 R3, RZ, RZ, RZ ;  /* 0x000000ffff037224 */ /* 0x000fd400078e00ff */
[----:B------:R-:W-:Y:S05]  /*9330*/  @!P0 BRA `(.L_x_300) ;  /* 0x0000000c00488947 */ /* 0x000fea0003800000 */
[----:B------:R-:W0:Y:S01]  /*9340*/  LDC R0, c[0x0][0x28c] ;  /* 0x0000a300ff007b82 */ /* 0x000e220000000800 */
[----:B------:R-:W1:Y:S01]  /*9350*/  S2R R11, SR_CgaCtaId ;  /* 0x00000000000b7919 */ /* 0x000e620000008800 */
[----:B------:R-:W-:Y:S01]  /*9360*/  ULDC UR5, c[0x0][0x658] ;  /* 0x0001960000057ab9 */ /* 0x000fe20000000800 */
[----:B------:R-:W-:Y:S01]  /*9370*/  UMOV UR7, 0xffffffff ;  /* 0xffffffff00077882 */ /* 0x000fe20000000000 */
[----:B------:R-:W-:Y:S01]  /*9380*/  ULDC UR6, c[0x0][0xc] ;  /* 0x0000030000067ab9 */ /* 0x000fe20000000800 */
[----:B------:R-:W-:Y:S01]  /*9390*/  USHF.L.U32 UR8, UR7, UR5, URZ ;  /* 0x0000000507087299 */ /* 0x000fe2000800063f */
[----:B------:R-:W-:Y:S01]  /*93a0*/  BSSY B0, `(.L_x_300) ;  /* 0x00000cb000007945 */ /* 0x000fe20003800000 */
[----:B------:R-:W-:Y:S01]  /*93b0*/  UMOV UR9, 0x1 ;  /* 0x0000000100097882 */ /* 0x000fe20000000000 */
[----:B------:R-:W-:Y:S01]  /*93c0*/  ULDC UR7, c[0x0][0x10] ;  /* 0x0000040000077ab9 */ /* 0x000fe20000000800 */
[----:B------:R-:W-:Y:S01]  /*93d0*/  USHF.L.U32 UR18, UR9, UR5, URZ ;  /* 0x0000000509127299 */ /* 0x000fe2000800063f */
[----:B------:R-:W-:Y:S01]  /*93e0*/  IMAD.MOV.U32 R9, RZ, RZ, 0x1 ;  /* 0x00000001ff097424 */ /* 0x000fe200078e00ff */
[----:B------:R-:W-:Y:S01]  /*93f0*/  UIMAD.WIDE.U32 UR6, UR6, UR7, URZ ;  /* 0x00000007060672a5 */ /* 0x000fe2000f8e003f */
[----:B------:R-:W-:Y:S01]  /*9400*/  LOP3.LUT R8, R19, 0x2, RZ, 0xfc, !PT ;  /* 0x0000000213087812 */ /* 0x000fe200078efcff */
[----:B------:R-:W-:Y:S01]  /*9410*/  ULDC UR5, c[0x0][0x14] ;  /* 0x0000050000057ab9 */ /* 0x000fe20000000800 */
[----:B------:R-:W-:Y:S01]  /*9420*/  ULDC UR4, c[0x0][0x600] ;  /* 0x0001800000047ab9 */ /* 0x000fe20000000800 */
[----:B------:R-:W-:-:S02]  /*9430*/  UIMAD.WIDE.U32 UR22, UR6, UR5, URZ ;  /* 0x00000005061672a5 */ /* 0x000fc4000f8e003f */
[----:B------:R-:W-:Y:S02]  /*9440*/  UIMAD UR13, UR7, UR5, URZ ;  /* 0x00000005070d72a4 */ /* 0x000fe4000f8e023f */
[----:B------:R-:W-:Y:S02]  /*9450*/  UIADD3 UR4, UR4, -0x1, URZ ;  /* 0xffffffff04047890 */ /* 0x000fe4000fffe03f */
[----:B------:R-:W-:Y:S02]  /*9460*/  ULOP3.LUT UR17, URZ, UR8, URZ, 0x33, !UPT ;  /* 0x000000083f117292 */ /* 0x000fe4000f8e333f */
[----:B------:R-:W-:Y:S01]  /*9470*/  UIADD3 UR13, UR23, UR13, URZ ;  /* 0x0000000d170d7290 */ /* 0x000fe2000fffe03f */
[----:B0-----:R-:W-:Y:S01]  /*9480*/  VIADD R0, R0, 0x7f ;  /* 0x0000007f00007836 */ /* 0x001fe20000000000 */
[----:B------:R-:W-:-:S04]  /*9490*/  ULDC.64 UR24, c[0x0][0x198] ;  /* 0x0000660000187ab9 */ /* 0x000fc80000000a00 */
[----:B------:R-:W-:Y:S01]  /*94a0*/  SHF.R.S32.HI R3, RZ, 0x1f, R0 ;  /* 0x0000001fff037819 */ /* 0x000fe20000011400 */
[----:B-1----:R-:W-:-:S03]  /*94b0*/  IMAD.SHL.U32 R4, R11, 0x2000, RZ ;  /* 0x000020000b047824 */ /* 0x002fc600078e00ff */
[----:B------:R-:W-:Y:S01]  /*94c0*/  LEA.HI R10, R3, R0, RZ, 0x7 ;  /* 0x00000000030a7211 */ /* 0x000fe200078f38ff */
[----:B------:R-:W-:Y:S02]  /*94d0*/  IMAD.SHL.U32 R11, R11, 0x40, RZ ;  /* 0x000000400b0b7824 */ /* 0x000fe400078e00ff */
[----:B------:R-:W-:Y:S01]  /*94e0*/  IMAD.MOV.U32 R0, RZ, RZ, 0x1 ;  /* 0x00000001ff007424 */ /* 0x000fe200078e00ff */
[----:B------:R-:W-:Y:S01]  /*94f0*/  LOP3.LUT R4, R4, 0x2000, RZ, 0xc0, !PT ;  /* 0x0000200004047812 */ /* 0x000fe200078ec0ff */
[----:B------:R-:W-:Y:S01]  /*9500*/  IMAD.MOV.U32 R3, RZ, RZ, RZ ;  /* 0x000000ffff037224 */ /* 0x000fe200078e00ff */
[----:B------:R-:W-:Y:S02]  /*9510*/  SHF.R.S32.HI R10, RZ, 0x7, R10 ;  /* 0x00000007ff0a7819 */ /* 0x000fe4000001140a */
[----:B------:R-:W-:Y:S01]  /*9520*/  LOP3.LUT R11, R11, 0x40, RZ, 0xc0, !PT ;  /* 0x000000400b0b7812 */ /* 0x000fe200078ec0ff */
[----:B------:R-:W-:Y:S02]  /*9530*/  VIADD R12, R4, 0x1e100 ;  /* 0x0001e100040c7836 */ /* 0x000fe40000000000 */
[----:B------:R-:W-:-:S07]  /*9540*/  VIADD R13, R10, 0x1 ;  /* 0x000000010a0d7836 */ /* 0x000fce0000000000 */
.L_x_311:
[----:B------:R-:W-:-:S03]  /*9550*/  UMOV UR5, 0xffffffff ;  /* 0xffffffff00057882 */ /* 0x000fc60000000000 */
[----:B------:R-:W-:Y:S05]  /*9560*/  BRA.DIV UR5, `(.L_x_301) ;  /* 0x0000000e05c87947 */ /* 0x000fea000b800000 */
[----:B------:R-:W-:-:S13]  /*9570*/  ELECT P6, URZ, PT ;  /* 0x00000000003f782f */ /* 0x000fda00038c0000 */
.L_x_323:
[----:B------:R-:W0:Y:S01]  /*9580*/  LDC R4, c[0x0][0x28c] ;  /* 0x0000a300ff047b82 */ /* 0x000e220000000800 */
[----:B------:R-:W-:Y:S01]  /*9590*/  BSSY B1, `(.L_x_302) ;  /* 0x0000038000017945 */ /* 0x000fe20003800000 */
[----:B0-----:R-:W-:-:S13]  /*95a0*/  ISETP.LT.OR P6, PT, R4, 0x1, !P6 ;  /* 0x000000010400780c */ /* 0x001fda00077c1670 */
[----:B------:R-:W-:Y:S05]  /*95b0*/  @P6 BRA `(.L_x_303) ;  /* 0x0000000000d46947 */ /* 0x000fea0003800000 */
[----:B------:R-:W-:Y:S02]  /*95c0*/  IMAD R20, R20, 0x80, R11 ;  /* 0x0000008014147824 */ /* 0x000fe400078e020b */
[----:B------:R-:W-:Y:S02]  /*95d0*/  IMAD R21, R21, 0xc0, RZ ;  /* 0x000000c015157824 */ /* 0x000fe400078e02ff */
[----:B------:R-:W-:Y:S02]  /*95e0*/  IMAD.MOV.U32 R24, RZ, RZ, RZ ;  /* 0x000000ffff187224 */ /* 0x000fe400078e00ff */
[----:B------:R-:W-:Y:S02]  /*95f0*/  IMAD.MOV.U32 R4, RZ, RZ, R13 ;  /* 0x000000ffff047224 */ /* 0x000fe400078e000d */
[----:B------:R-:W-:Y:S02]  /*9600*/  IMAD.MOV.U32 R5, RZ, RZ, R0 ;  /* 0x000000ffff057224 */ /* 0x000fe400078e0000 */
[----:B------:R-:W-:-:S07]  /*9610*/  IMAD.MOV.U32 R7, RZ, RZ, R3 ;  /* 0x000000ffff077224 */ /* 0x000fce00078e0003 */
.L_x_306:
[----:B------:R-:W0:Y:S01]  /*9620*/  S2R R15, SR_CgaCtaId ;  /* 0x00000000000f7919 */ /* 0x000e220000008800 */
[----:B------:R-:W-:Y:S02]  /*9630*/  MOV R14, 0x400 ;  /* 0x00000400000e7802 */ /* 0x000fe40000000f00 */
[----:B------:R-:W-:Y:S02]  /*9640*/  LOP3.LUT P1, RZ, R18, 0x7f, RZ, 0xc0, !PT ;  /* 0x0000007f12ff7812 */ /* 0x000fe4000782c0ff */
[----:B0-----:R-:W-:Y:S02]  /*9650*/  LEA R22, R15, R14, 0x18 ;  /* 0x0000000e0f167211 */ /* 0x001fe400078ec0ff */
[----:B------:R-:W-:-:S09]  /*9660*/  SHF.L.U32 R14, R5, 0x1f, RZ ;  /* 0x0000001f050e7819 */ /* 0x000fd200000006ff */
[----:B------:R-:W0:Y:S01]  /*9670*/  @!P1 LDC R15, c[0x0][0x500] ;  /* 0x00014000ff0f9b82 */ /* 0x000e220000000800 */
[----:B------:R-:W-:-:S04]  /*9680*/  IMAD R23, R7, 0x8, R22 ;  /* 0x0000000807177824 */ /* 0x000fc800078e0216 */
[----:B------:R-:W1:Y:S02]  /*9690*/  SYNCS.PHASECHK.TRANS64.TRYWAIT P0, [R23+URZ+0x28], R14 ;  /* 0x0000280e170075a7 */ /* 0x000e64000800017f */
[----:B-1----:R-:W-:Y:S05]  /*96a0*/  @!P0 BRA `(.L_x_304) ;  /* 0x0000000c00988947 */ /* 0x002fea0003800000 */
.L_x_324:
[----:B-1----:R-:W-:Y:S01]  /*96b0*/  PRMT R14, R8, 0x9910, RZ ;  /* 0x00009910080e7816 */ /* 0x002fe200000000ff */
[----:B0-----:R0:W-:Y:S03]  /*96c0*/  @!P1 SYNCS.ARRIVE.TRANS64 RZ, [R23+URZ], R15 ;  /* 0x0000000f17ff99a7 */ /* 0x0011e6000800003f */
[----:B------:R-:W-:-:S13]  /*96d0*/  ISETP.NE.AND P0, PT, R14, 0x2, PT ;  /* 0x000000020e00780c */ /* 0x000fda0003f05270 */
[----:B0-----:R-:W-:Y:S05]  /*96e0*/  @P0 BRA `(.L_x_305) ;  /* 0x0000000000040947 */ /* 0x001fea0003800000 */
[----:B------:R-:W-:Y:S01]  /*96f0*/  BPT.TRAP 0x1 ;  /* 0x000000040000795c */ /* 0x000fe20000300000 */
.L_x_305:
[----:B------:R-:W-:Y:S01]  /*9700*/  IMAD R14, R7, 0x6000, R22 ;  /* 0x00006000070e7824 */ /* 0x000fe200078e0216 */
[----:B------:R-:W-:Y:S01]  /*9710*/  R2UR UR19, R22 ;  /* 0x00000000161372ca */ /* 0x000fe200000e0000 */
[----:B------:R-:W-:Y:S01]  /*9720*/  VIADD R4, R4, 0xffffffff ;  /* 0xffffffff04047836 */ /* 0x000fe20000000000 */
[----:B------:R-:W-:Y:S01]  /*9730*/  R2UR UR9, R23 ;  /* 0x00000000170972ca */ /* 0x000fe200000e0000 */
[----:B------:R-:W-:Y:S01]  /*9740*/  UIADD3 UR6, UP0, UR24, 0xf0, URZ ;  /* 0x000000f018067890 */ /* 0x000fe2000ff1e03f */
[----:B------:R-:W-:Y:S01]  /*9750*/  R2UR UR5, R14 ;  /* 0x000000000e0572ca */ /* 0x000fe200000e0000 */
[----:B------:R-:W-:Y:S01]  /*9760*/  IMAD R14, R7, 0x4000, R12 ;  /* 0x00004000070e7824 */ /* 0x000fe200078e020c */
[----:B------:R-:W-:Y:S01]  /*9770*/  R2UR UR11, R21 ;  /* 0x00000000150b72ca */ /* 0x000fe200000e0000 */
[----:B------:R-:W-:Y:S01]  /*9780*/  UIADD3 UR26, UP1, UR24, 0x1f0, URZ ;  /* 0x000001f0181a7890 */ /* 0x000fe2000ff3e03f */
[----:B------:R-:W-:Y:S01]  /*9790*/  R2UR UR10, R24 ;  /* 0x00000000180a72ca */ /* 0x000fe200000e0000 */
[----:B------:R-:W-:Y:S01]  /*97a0*/  UIADD3.X UR7, URZ, UR25, URZ, UP0, !UPT ;  /* 0x000000193f077290 */ /* 0x000fe200087fe43f */
[----:B------:R-:W-:Y:S01]  /*97b0*/  R2UR UR8, R14 ;  /* 0x000000000e0872ca */ /* 0x000fe200000e0000 */
[----:B------:R-:W-:Y:S01]  /*97c0*/  VIADD R7, R7, 0x1 ;  /* 0x0000000107077836 */ /* 0x000fe20000000000 */
[----:B------:R-:W-:Y:S01]  /*97d0*/  R2UR UR12, R6 ;  /* 0x00000000060c72ca */ /* 0x000fe200000e0000 */
[----:B------:R-:W-:Y:S01]  /*97e0*/  UIADD3.X UR27, URZ, UR25, URZ, UP1, !UPT ;  /* 0x000000193f1b7290 */ /* 0x000fe20008ffe43f */
[----:B------:R-:W-:Y:S01]  /*97f0*/  R2UR UR20, R20 ;  /* 0x00000000141472ca */ /* 0x000fe200000e0000 */
[----:B------:R-:W-:Y:S01]  /*9800*/  UMOV UR14, 0x0 ;  /* 0x00000000000e7882 */ /* 0x000fe20000000000 */
[----:B------:R-:W-:Y:S01]  /*9810*/  ISETP.GT.AND P1, PT, R4, 0x1, PT ;  /* 0x000000010400780c */ /* 0x000fe20003f24270 */
[----:B------:R-:W-:Y:S01]  /*9820*/  UIADD3 UR16, UR5, 0x100, URZ ;  /* 0x0000010005107890 */ /* 0x000fe2000fffe03f */
[C---:B------:R-:W-:Y:S01]  /*9830*/  ISETP.NE.AND P0, PT, R7.reuse, 0x5, PT ;  /* 0x000000050700780c */ /* 0x040fe20003f05270 */
[----:B------:R-:W-:Y:S01]  /*9840*/  UMOV UR15, 0x10000000 ;  /* 0x10000000000f7882 */ /* 0x000fe20000000000 */
[----:B------:R-:W-:Y:S01]  /*9850*/  UMOV UR21, 0x30000 ;  /* 0x0003000000157882 */ /* 0x000fe20000000000 */
[----:B------:R-:W-:Y:S01]  /*9860*/  VIADD R24, R24, 0x80 ;  /* 0x0000008018187836 */ /* 0x000fe20000000000 */
[----:B------:R-:W-:Y:S01]  /*9870*/  SEL R14, RZ, 0x1, P0 ;  /* 0x00000001ff0e7807 */ /* 0x000fe20000000000 */
[----:B------:R-:W-:Y:S01]  /*9880*/  UIADD3 UR5, UR19, UR8, URZ ;  /* 0x0000000813057290 */ /* 0x000fe2000fffe03f */
[----:B------:R-:W-:-:S02]  /*9890*/  SEL R7, R7, RZ, P0 ;  /* 0x000000ff07077207 */ /* 0x000fc40000000000 */
[----:B------:R-:W-:Y:S01]  /*98a0*/  UMOV UR8, UR16 ;  /* 0x0000001000087c82 */ /* 0x000fe20008000000 */
[----:B------:R-:W-:Y:S01]  /*98b0*/  LOP3.LUT R5, R5, R14, RZ, 0x3c, !PT ;  /* 0x0000000e05057212 */ /* 0x000fe200078e3cff */
[----:B------:R0:W-:Y:S02]  /*98c0*/  UTMALDG.3D [UR8], [UR6], desc[UR14] ;  /* 0x00000e08060075b4 */ /* 0x0001e40008011000 */
[----:B0-----:R-:W-:Y:S01]  /*98d0*/  UMOV UR11, UR20 ;  /* 0x00000014000b7c82 */ /* 0x001fe20008000000 */
[----:B------:R-:W-:Y:S02]  /*98e0*/  UMOV UR8, UR5 ;  /* 0x0000000500087c82 */ /* 0x000fe40008000000 */
[----:B------:R0:W-:Y:S02]  /*98f0*/  UTMALDG.3D.MULTICAST [UR8], [UR26], UR21, desc[UR14] ;  /* 0x00000e081a0073b4 */ /* 0x0001e40008011815 */
[----:B0-----:R-:W-:Y:S05]  /*9900*/  @P1 BRA `(.L_x_306) ;  /* 0xfffffffc00441947 */ /* 0x001fea000383ffff */
.L_x_303:
[----:B------:R-:W-:Y:S05]  /*9910*/  BSYNC B1 ;  /* 0x0000000000017941 */ /* 0x000fea0003800000 */
.L_x_302:
[----:B------:R-:W-:Y:S01]  /*9920*/  LOP3.LUT P1, RZ, R9, 0xff, RZ, 0xc0, !PT ;  /* 0x000000ff09ff7812 */ /* 0x000fe2000782c0ff */
[C---:B------:R-:W-:Y:S01]  /*9930*/  IMAD.IADD R6, R10.reuse, 0x1, R3 ;  /* 0x000000010a067824 */ /* 0x040fe200078e0203 */
[----:B------:R-:W-:Y:S01]  /*9940*/  ULDC.64 UR6, c[0x0][0x650] ;  /* 0x0001940000067ab9 */ /* 0x000fe20000000a00 */
[----:B------:R-:W-:Y:S01]  /*9950*/  ISETP.GE.U32.AND P2, PT, R10, 0x5, PT ;  /* 0x000000050a00780c */ /* 0x000fe20003f46070 */
[----:B------:R-:W-:Y:S01]  /*9960*/  BSSY B1, `(.L_x_307) ;  /* 0x000006c000017945 */ /* 0x000fe20003800000 */
[----:B------:R-:W-:Y:S01]  /*9970*/  IMAD.MOV.U32 R21, RZ, RZ, -0x1 ;  /* 0xffffffffff157424 */ /* 0x000fe200078e00ff */
[----:B------:R-:W-:Y:S01]  /*9980*/  ISETP.GT.U32.AND P0, PT, R6, 0x4, PT ;  /* 0x000000040600780c */ /* 0x000fe20003f04070 */
[----:B------:R-:W-:Y:S01]  /*9990*/  IMAD.MOV.U32 R20, RZ, RZ, -0x1 ;  /* 0xffffffffff147424 */ /* 0x000fe200078e00ff */
[----:B------:R-:W-:Y:S02]  /*99a0*/  PRMT R9, RZ, 0x7610, R9 ;  /* 0x00007610ff097816 */ /* 0x000fe40000000009 */
[----:B------:R-:W-:-:S03]  /*99b0*/  ISETP.LT.U32.AND P0, PT, R10, 0x5, P0 ;  /* 0x000000050a00780c */ /* 0x000fc60000701070 */
[----:B------:R-:W0:Y:S01]  /*99c0*/  @P1 S2R R5, SR_CgaCtaId ;  /* 0x0000000000051919 */ /* 0x000e220000008800 */
[----:B------:R-:W-:-:S04]  /*99d0*/  @P1 MOV R4, 0x400 ;  /* 0x0000040000041802 */ /* 0x000fc80000000f00 */
[----:B0-----:R-:W-:Y:S01]  /*99e0*/  @P1 LEA R3, R5, R4, 0x18 ;  /* 0x0000000405031211 */ /* 0x001fe200078ec0ff */
[----:B------:R-:W-:-:S03]  /*99f0*/  IMAD.WIDE.U32 R4, R6, -0x33333333, RZ ;  /* 0xcccccccd06047825 */ /* 0x000fc600078e00ff */
[----:B------:R0:W-:Y:S01]  /*9a00*/  @P1 SYNCS.ARRIVE.TRANS64.A1T0 RZ, [R3+URZ+0x68], RZ ;  /* 0x000068ff03ff19a7 */ /* 0x0001e2000810003f */
[----:B------:R-:W-:Y:S02]  /*9a10*/  IADD3 R16, P1, R16, UR22, RZ ;  /* 0x0000001610107c10 */ /* 0x000fe4000ff3e0ff */
[----:B------:R-:W-:Y:S02]  /*9a20*/  SHF.R.U32.HI R5, RZ, 0x2, R5 ;  /* 0x00000002ff057819 */ /* 0x000fe40000011605 */
[----:B------:R-:W-:Y:S02]  /*9a30*/  IADD3.X R17, R17, UR13, RZ, P1, !PT ;  /* 0x0000000d11117c10 */ /* 0x000fe40008ffe4ff */
[----:B------:R-:W-:Y:S02]  /*9a40*/  PRMT R4, RZ, 0x7610, R4 ;  /* 0x00007610ff047816 */ /* 0x000fe40000000004 */
[----:B0-----:R-:W-:Y:S02]  /*9a50*/  SEL R3, RZ, 0x1, !P0 ;  /* 0x00000001ff037807 */ /* 0x001fe40004000000 */
[----:B------:R-:W-:-:S02]  /*9a60*/  ISETP.GE.U32.AND P0, PT, R16, UR6, PT ;  /* 0x0000000610007c0c */ /* 0x000fc4000bf06070 */
[----:B------:R-:W-:Y:S01]  /*9a70*/  LOP3.LUT R0, R0, R3, RZ, 0x3c, !PT ;  /* 0x0000000300007212 */ /* 0x000fe200078e3cff */
[----:B------:R-:W-:Y:S01]  /*9a80*/  IMAD R3, R5, -0x5, R6 ;  /* 0xfffffffb05037824 */ /* 0x000fe200078e0206 */
[----:B------:R-:W-:Y:S01]  /*9a90*/  ISETP.GE.U32.AND.EX P0, PT, R17, UR7, PT, P0 ;  /* 0x0000000711007c0c */ /* 0x000fe2000bf06100 */
[----:B------:R-:W-:Y:S01]  /*9aa0*/  IMAD.MOV.U32 R6, RZ, RZ, -0x1 ;  /* 0xffffffffff067424 */ /* 0x000fe200078e00ff */
[----:B------:R-:W-:-:S11]  /*9ab0*/  @P2 LOP3.LUT R0, R0, 0x1, R5, 0x78, !PT ;  /* 0x0000000100002812 */ /* 0x000fd600078e7805 */
[----:B------:R-:W-:Y:S05]  /*9ac0*/  @P0 BRA `(.L_x_308) ;  /* 0x0000000400540947 */ /* 0x000fea0003800000 */
[----:B------:R-:W0:Y:S01]  /*9ad0*/  S2R R15, SR_CTAID.X ;  /* 0x00000000000f7919 */ /* 0x000e220000002500 */
[----:B------:R-:W-:Y:S01]  /*9ae0*/  ULDC.64 UR6, c[0x0][0x628] ;  /* 0x00018a0000067ab9 */ /* 0x000fe20000000a00 */
[----:B------:R-:W-:Y:S01]  /*9af0*/  ULDC UR8, c[0x0][0x630] ;  /* 0x00018c0000087ab9 */ /* 0x000fe20000000800 */
[----:B------:R-:W-:Y:S01]  /*9b00*/  ISETP.NE.U32.AND P0, PT, RZ, UR6, PT ;  /* 0x00000006ff007c0c */ /* 0x000fe2000bf05070 */
[----:B------:R-:W1:Y:S01]  /*9b10*/  S2R R20, SR_CTAID.Y ;  /* 0x0000000000147919 */ /* 0x000e620000002600 */
[----:B------:R-:W-:Y:S01]  /*9b20*/  ULDC UR9, c[0x0][0x150] ;  /* 0x0000540000097ab9 */ /* 0x000fe20000000800 */
[----:B------:R-:W-:Y:S01]  /*9b30*/  IMAD.MOV.U32 R4, RZ, RZ, R16 ;  /* 0x000000ffff047224 */ /* 0x000fe200078e0010 */
[----:B------:R-:W-:Y:S01]  /*9b40*/  ISETP.NE.AND.EX P0, PT, RZ, UR7, PT, P0 ;  /* 0x00000007ff007c0c */ /* 0x000fe2000bf05300 */
[----:B------:R-:W-:Y:S01]  /*9b50*/  IMAD.MOV.U32 R5, RZ, RZ, R17 ;  /* 0x000000ffff057224 */ /* 0x000fe200078e0011 */
[----:B0-----:R-:W-:-:S11]  /*9b60*/  I2FP.F32.U32 R22, R15 ;  /* 0x0000000f00167245 */ /* 0x001fd60000201000 */
[----:B------:R-:W-:Y:S05]  /*9b70*/  @!P0 BRA `(.L_x_309) ;  /* 0x0000000000288947 */ /* 0x000fea0003800000 */
[----:B------:R-:W-:Y:S02]  /*9b80*/  ULDC UR5, c[0x0][0x634] ;  /* 0x00018d0000057ab9 */ /* 0x000fe40000000800 */
[----:B------:R-:W-:-:S05]  /*9b90*/  IADD3 R5, P0, R16, UR5, RZ ;  /* 0x0000000510057c10 */ /* 0x000fca000ff1e0ff */
[----:B------:R-:W-:-:S04]  /*9ba0*/  IMAD.X R21, RZ, RZ, R17, P0 ;  /* 0x000000ffff157224 */ /* 0x000fc800000e0611 */
[----:B------:R-:W-:-:S04]  /*9bb0*/  IMAD.WIDE.U32 R6, R21, UR6, RZ ;  /* 0x0000000615067c25 */ /* 0x000fc8000f8e00ff */
[----:B------:R-:W-:-:S04]  /*9bc0*/  IMAD.WIDE.U32 R6, P0, R5, UR7, R6 ;  /* 0x0000000705067c25 */ /* 0x000fc8000f800006 */
[----:B------:R-:W-:-:S04]  /*9bd0*/  IMAD.WIDE.U32 R4, R5, UR6, RZ ;  /* 0x0000000605047c25 */ /* 0x000fc8000f8e00ff */
[----:B------:R-:W-:Y:S01]  /*9be0*/  IMAD.MOV.U32 R4, RZ, RZ, R7 ;  /* 0x000000ffff047224 */ /* 0x000fe200078e0007 */
[----:B------:R-:W-:Y:S01]  /*9bf0*/  IADD3 RZ, P1, R5, R6, RZ ;  /* 0x0000000605ff7210 */ /* 0x000fe20007f3e0ff */
[----:B------:R-:W-:-:S04]  /*9c00*/  IMAD.X R5, RZ, RZ, RZ, P0 ;  /* 0x000000ffff057224 */ /* 0x000fc800000e06ff */
[----:B------:R-:W-:-:S08]  /*9c10*/  IMAD.WIDE.U32.X R4, R21, UR7, R4, P1 ;  /* 0x0000000715047c25 */ /* 0x000fd000088e0404 */
.L_x_309:
[--C-:B------:R-:W-:Y:S01]  /*9c20*/  SHF.R.U64 R14, R4, UR8, R5.reuse ;  /* 0x00000008040e7c19 */ /* 0x100fe20008001205 */
[----:B------:R-:W-:Y:S01]  /*9c30*/  FMUL R22, R22, UR9 ;  /* 0x0000000916167c20 */ /* 0x000fe20008400000 */
[----:B------:R-:W-:Y:S01]  /*9c40*/  SHF.R.U32.HI R4, RZ, UR8, R5 ;  /* 0x00000008ff047c19 */ /* 0x000fe20008011605 */
[----:B------:R-:W0:Y:S01]  /*9c50*/  LDC R6, c[0x0][0x144] ;  /* 0x00005100ff067b82 */ /* 0x000e220000000800 */
[----:B------:R-:W-:Y:S01]  /*9c60*/  IADD3 R5, P0, RZ, -R14, RZ ;  /* 0x8000000eff057210 */ /* 0x000fe20007f1e0ff */
[----:B------:R-:W-:Y:S01]  /*9c70*/  ULDC UR5, c[0x0][0x154] ;  /* 0x0000550000057ab9 */ /* 0x000fe20000000800 */
[----:B-1----:R-:W-:Y:S01]  /*9c80*/  I2FP.F32.U32 R7, R20 ;  /* 0x0000001400077245 */ /* 0x002fe20000201000 */
[----:B------:R-:W1:Y:S01]  /*9c90*/  F2I.U32.TRUNC.NTZ R22, R22 ;  /* 0x0000001600167305 */ /* 0x000e62000020f000 */
[----:B------:R-:W-:Y:S01]  /*9ca0*/  ULDC.64 UR6, c[0x0][0x620] ;  /* 0x0001880000067ab9 */ /* 0x000fe20000000a00 */
[----:B------:R-:W-:Y:S01]  /*9cb0*/  IMAD.X R4, RZ, RZ, ~R4, P0 ;  /* 0x000000ffff047224 */ /* 0x000fe200000e0e04 */
[----:B------:R-:W-:Y:S01]  /*9cc0*/  ISETP.NE.AND P2, PT, R2, 0x1, PT ;  /* 0x000000010200780c */ /* 0x000fe20003f45270 */
[----:B------:R-:W-:Y:S01]  /*9cd0*/  FMUL R23, R7, UR5 ;  /* 0x0000000507177c20 */ /* 0x000fe20008400000 */
[----:B------:R-:W2:Y:S01]  /*9ce0*/  LDC R25, c[0x0][0x148] ;  /* 0x00005200ff197b82 */ /* 0x000ea20000000800 */
[----:B------:R-:W-:Y:S01]  /*9cf0*/  IMAD R4, R4, UR6, RZ ;  /* 0x0000000604047c24 */ /* 0x000fe2000f8e02ff */
[----:B------:R-:W-:-:S03]  /*9d00*/  ULDC UR5, c[0x0][0x618] ;  /* 0x0001860000057ab9 */ /* 0x000fc60000000800 */
[----:B------:R-:W3:Y:S01]  /*9d10*/  F2I.U32.TRUNC.NTZ R23, R23 ;  /* 0x0000001700177305 */ /* 0x000ee2000020f000 */
[C---:B------:R-:W-:Y:S02]  /*9d20*/  IMAD R7, R5.reuse, UR7, R4 ;  /* 0x0000000705077c24 */ /* 0x040fe4000f8e0204 */
[----:B------:R-:W-:Y:S01]  /*9d30*/  IMAD.WIDE.U32 R4, R5, UR6, R16 ;  /* 0x0000000605047c25 */ /* 0x000fe2000f8e0010 */
[----:B------:R-:W-:Y:S02]  /*9d40*/  ULDC.64 UR6, c[0x0][0x640] ;  /* 0x0001900000067ab9 */ /* 0x000fe40000000a00 */
[----:B------:R-:W-:Y:S01]  /*9d50*/  ISETP.NE.U32.AND P0, PT, RZ, UR6, PT ;  /* 0x00000006ff007c0c */ /* 0x000fe2000bf05070 */
[----:B------:R-:W-:Y:S02]  /*9d60*/  IMAD.IADD R5, R5, 0x1, R7 ;  /* 0x0000000105057824 */ /* 0x000fe400078e0207 */
[----:B-1----:R-:W-:Y:S01]  /*9d70*/  IMAD.MOV R22, RZ, RZ, -R22 ;  /* 0x000000ffff167224 */ /* 0x002fe200078e0a16 */
[----:B------:R-:W-:-:S02]  /*9d80*/  ISETP.NE.AND.EX P0, PT, RZ, UR7, PT, P0 ;  /* 0x00000007ff007c0c */ /* 0x000fc4000bf05300 */
[----:B------:R-:W-:Y:S01]  /*9d90*/  SHF.R.U64 R21, R4, UR5, R5 ;  /* 0x0000000504157c19 */ /* 0x000fe20008001205 */
[----:B0-----:R-:W-:Y:S01]  /*9da0*/  IMAD R15, R6, R22, R15 ;  /* 0x00000016060f7224 */ /* 0x001fe200078e020f */
[----:B------:R-:W-:Y:S01]  /*9db0*/  SHF.R.U32.HI R4, RZ, UR5, R5 ;  /* 0x00000005ff047c19 */ /* 0x000fe20008011605 */
[----:B------:R-:W-:Y:S01]  /*9dc0*/  ULDC UR5, c[0x0][0x608] ;  /* 0x0001820000057ab9 */ /* 0x000fe20000000800 */
[----:B---3--:R-:W-:Y:S02]  /*9dd0*/  IMAD.MOV R6, RZ, RZ, -R23 ;  /* 0x000000ffff067224 */ /* 0x008fe400078e0a17 */
[--C-:B------:R-:W-:Y:S02]  /*9de0*/  SHF.R.U64 R22, R21, UR5, R4.reuse ;  /* 0x0000000515167c19 */ /* 0x100fe40008001204 */
[----:B------:R-:W-:Y:S01]  /*9df0*/  SHF.R.U32.HI R5, RZ, UR5, R4 ;  /* 0x00000005ff057c19 */ /* 0x000fe20008011604 */
[----:B------:R-:W-:Y:S01]  /*9e00*/  ULDC UR5, c[0x0][0x658] ;  /* 0x0001960000057ab9 */ /* 0x000fe20000000800 */
[----:B--2---:R-:W-:-:S02]  /*9e10*/  @P2 IMAD R15, R25, R6, R20 ;  /* 0x00000006190f2224 */ /* 0x004fc400078e0214 */
[--C-:B------:R-:W-:Y:S02]  /*9e20*/  SHF.R.U64 R20, R22, UR5, R5.reuse ;  /* 0x0000000516147c19 */ /* 0x100fe40008001205 */
[----:B------:R-:W-:-:S03]  /*9e30*/  SHF.R.U32.HI R23, RZ, UR5, R5 ;  /* 0x00000005ff177c19 */ /* 0x000fc60008011605 */
[----:B------:R-:W-:Y:S02]  /*9e40*/  IMAD.MOV.U32 R6, RZ, RZ, R20 ;  /* 0x000000ffff067224 */ /* 0x000fe400078e0014 */
[----:B------:R-:W-:Y:S01]  /*9e50*/  IMAD.MOV.U32 R5, RZ, RZ, R23 ;  /* 0x000000ffff057224 */ /* 0x000fe200078e0017 */
[----:B------:R-:W-:Y:S06]  /*9e60*/  @!P0 BRA `(.L_x_310) ;  /* 0x00000000002c8947 */ /* 0x000fec0003800000 */
        /* <DEDUP_REMOVED lines=9> */
[----:B------:R-:W-:-:S04]  /*9f00*/  IMAD.WIDE.U32.X R4, R23, UR7, R4, P1 ;  /* 0x0000000717047c25 */ /* 0x000fc800088e0404 */
[----:B------:R-:W-:-:S07]  /*9f10*/  IMAD.MOV.U32 R6, RZ, RZ, R4 ;  /* 0x000000ffff067224 */ /* 0x000fce00078e0004 */
.L_x_310:
[----:B------:R-:W-:Y:S01]  /*9f20*/  ULDC UR5, c[0x0][0x648] ;  /* 0x0001920000057ab9 */ /* 0x000fe20000000800 */
[----:B------:R-:W-:Y:S01]  /*9f30*/  LOP3.LUT R4, R22, UR17, RZ, 0xc0, !PT ;  /* 0x0000001116047c12 */ /* 0x000fe2000f8ec0ff */
[----:B------:R-:W-:Y:S01]  /*9f40*/  ULDC UR6, c[0x0][0x610] ;  /* 0x0001840000067ab9 */ /* 0x000fe20000000800 */
[----:B------:R-:W-:Y:S01]  /*9f50*/  SHF.R.U64 R5, R6, UR5, R5 ;  /* 0x0000000506057c19 */ /* 0x000fe20008001205 */
[----:B------:R-:W-:Y:S01]  /*9f60*/  ULDC UR5, c[0x0][0x638] ;  /* 0x00018e0000057ab9 */ /* 0x000fe20000000800 */
[----:B------:R-:W-:-:S03]  /*9f70*/  LOP3.LUT R21, R21, UR4, RZ, 0xc0, !PT ;  /* 0x0000000415157c12 */ /* 0x000fc6000f8ec0ff */
[----:B------:R-:W-:Y:S02]  /*9f80*/  IMAD.MOV R7, RZ, RZ, -R5 ;  /* 0x000000ffff077224 */ /* 0x000fe400078e0a05 */
[----:B------:R-:W-:Y:S02]  /*9f90*/  IMAD R4, R5, UR18, R4 ;  /* 0x0000001205047c24 */ /* 0x000fe4000f8e0204 */
[----:B------:R-:W-:Y:S01]  /*9fa0*/  IMAD R20, R7, UR5, R20 ;  /* 0x0000000507147c24 */ /* 0x000fe2000f8e0214 */
[----:B------:R-:W-:Y:S01]  /*9fb0*/  ULDC UR5, c[0x0][0x600] ;  /* 0x0001800000057ab9 */ /* 0x000fe20000000800 */
[----:B------:R-:W-:Y:S02]  /*9fc0*/  IMAD R15, R4, UR6, R15 ;  /* 0x00000006040f7c24 */ /* 0x000fe4000f8e020f */
[----:B------:R-:W-:Y:S02]  /*9fd0*/  IMAD R6, R20, UR5, R21 ;  /* 0x0000000514067c24 */ /* 0x000fe4000f8e0215 */
[----:B------:R-:W-:-:S03]  /*9fe0*/  IMAD.MOV.U32 R4, RZ, RZ, 0x1 ;  /* 0x00000001ff047424 */ /* 0x000fc600078e00ff */
[----:B------:R-:W-:Y:S02]  /*9ff0*/  SEL R20, R6, R15, !P2 ;  /* 0x0000000f06147207 */ /* 0x000fe40005000000 */
[----:B------:R-:W-:Y:S01]  /*a000*/  SEL R21, R15, R6, !P2 ;  /* 0x000000060f157207 */ /* 0x000fe20005000000 */
[----:B------:R-:W-:-:S07]  /*a010*/  IMAD.MOV.U32 R6, RZ, RZ, R14 ;  /* 0x000000ffff067224 */ /* 0x000fce00078e000e */
.L_x_308:
[----:B------:R-:W-:Y:S05]  /*a020*/  BSYNC B1 ;  /* 0x0000000000017941 */ /* 0x000fea0003800000 */
.L_x_307:
[----:B------:R-:W-:-:S13]  /*a030*/  LOP3.LUT P0, RZ, R4, 0xff, RZ, 0xc0, !PT ;  /* 0x000000ff04ff7812 */ /* 0x000fda000780c0ff */
[----:B------:R-:W-:Y:S05]  /*a040*/  @P0 BRA `(.L_x_311) ;  /* 0xfffffff400400947 */ /* 0x000fea000383ffff */
[----:B------:R-:W-:Y:S05]  /*a050*/  BSYNC B0 ;  /* 0x0000000000007941 */ /* 0x000fea0003800000 */
.L_x_300:
[----:B------:R-:W-:-:S03]  /*a060*/  UMOV UR5, 0xffffffff ;  /* 0xffffffff00057882 */ /* 0x000fc60000000000 */
[----:B------:R-:W-:Y:S05]  /*a070*/  BRA.DIV UR5, `(.L_x_312) ;  /* 0x0000000605387947 */ /* 0x000fea000b800000 */
[----:B------:R-:W-:-:S13]  /*a080*/  ELECT P6, URZ, PT ;  /* 0x00000000003f782f */ /* 0x000fda00038c0000 */
.L_x_327:
[----:B------:R-:W-:Y:S04]  /*a090*/  BSSY B0, `(.L_x_313) ;  /* 0x0000034000007945 */ /* 0x000fe80003800000 */
[----:B------:R-:W-:Y:S05]  /*a0a0*/  @!P6 BRA `(.L_x_314) ;  /* 0x0000000000c8e947 */ /* 0x000fea0003800000 */
[----:B------:R-:W-:-:S04]  /*a0b0*/  LOP3.LUT R19, R19, 0x2, RZ, 0xfc, !PT ;  /* 0x0000000213137812 */ /* 0x000fc800078efcff */
[----:B------:R-:W-:-:S13]  /*a0c0*/  ISETP.NE.AND P0, PT, R19, 0x3, PT ;  /* 0x000000031300780c */ /* 0x000fda0003f05270 */
[----:B------:R-:W-:Y:S05]  /*a0d0*/  @!P0 BRA `(.L_x_315) ;  /* 0x0000000000048947 */ /* 0x000fea0003800000 */
[----:B------:R-:W-:Y:S01]  /*a0e0*/  BPT.TRAP 0x1 ;  /* 0x000000040000795c */ /* 0x000fe20000300000 */
.L_x_315:
[----:B------:R-:W0:Y:S01]  /*a0f0*/  S2R R5, SR_CgaCtaId ;  /* 0x0000000000057919 */ /* 0x000e220000008800 */
[----:B------:R-:W-:Y:S02]  /*a100*/  MOV R2, 0x400 ;  /* 0x0000040000027802 */ /* 0x000fe40000000f00 */
[----:B------:R-:W-:Y:S02]  /*a110*/  SHF.L.U32 R4, R0, 0x1f, RZ ;  /* 0x0000001f00047819 */ /* 0x000fe400000006ff */
[----:B0-----:R-:W-:-:S05]  /*a120*/  LEA R2, R5, R2, 0x18 ;  /* 0x0000000205027211 */ /* 0x001fca00078ec0ff */
[----:B------:R-:W-:-:S04]  /*a130*/  VIADD R2, R2, 0x28 ;  /* 0x0000002802027836 */ /* 0x000fc80000000000 */
[C---:B------:R-:W-:Y:S02]  /*a140*/  IMAD R7, R3.reuse, 0x8, R2 ;  /* 0x0000000803077824 */ /* 0x040fe400078e0202 */
[----:B------:R-:W-:Y:S02]  /*a150*/  VIADD R3, R3, 0x1 ;  /* 0x0000000103037836 */ /* 0x000fe40000000000 */
[----:B------:R-:W0:Y:S03]  /*a160*/  SYNCS.PHASECHK.TRANS64.TRYWAIT P0, [R7+URZ], R4 ;  /* 0x00000004070075a7 */ /* 0x000e26000800017f */
[----:B------:R-:W-:-:S04]  /*a170*/  ISETP.NE.AND P1, PT, R3, 0x5, PT ;  /* 0x000000050300780c */ /* 0x000fc80003f25270 */
[----:B------:R-:W-:Y:S02]  /*a180*/  SEL R5, RZ, 0x1, P1 ;  /* 0x00000001ff057807 */ /* 0x000fe40000800000 */
[----:B------:R-:W-:Y:S02]  /*a190*/  SEL R3, R3, RZ, P1 ;  /* 0x000000ff03037207 */ /* 0x000fe40000800000 */
[----:B------:R-:W-:-:S03]  /*a1a0*/  LOP3.LUT R6, R0, R5, RZ, 0x3c, !PT ;  /* 0x0000000500067212 */ /* 0x000fc600078e3cff */
[----:B------:R-:W-:Y:S01]  /*a1b0*/  IMAD R8, R3, 0x8, R2 ;  /* 0x0000000803087824 */ /* 0x000fe200078e0202 */
[----:B------:R-:W-:Y:S01]  /*a1c0*/  SHF.L.U32 R5, R6, 0x1f, RZ ;  /* 0x0000001f06057819 */ /* 0x000fe200000006ff */
[----:B0-----:R-:W-:Y:S06]  /*a1d0*/  @!P0 BRA `(.L_x_316) ;  /* 0x0000000400008947 */ /* 0x001fec0003800000 */
.L_x_328:
[----:B------:R-:W1:Y:S01]  /*a1e0*/  SYNCS.PHASECHK.TRANS64.TRYWAIT P0, [R8+URZ], R5 ;  /* 0x00000005080075a7 */ /* 0x000e62000800017f */
[----:B------:R-:W-:-:S05]  /*a1f0*/  VIADD R0, R3, 0x1 ;  /* 0x0000000103007836 */ /* 0x000fca0000000000 */
[----:B------:R-:W-:-:S04]  /*a200*/  ISETP.NE.AND P1, PT, R0, 0x5, PT ;  /* 0x000000050000780c */ /* 0x000fc80003f25270 */
[----:B------:R-:W-:Y:S02]  /*a210*/  SEL R3, RZ, 0x1, P1 ;  /* 0x00000001ff037807 */ /* 0x000fe40000800000 */
[----:B0-----:R-:W-:Y:S02]  /*a220*/  SEL R7, R0, RZ, P1 ;  /* 0x000000ff00077207 */ /* 0x001fe40000800000 */
[----:B------:R-:W-:-:S03]  /*a230*/  LOP3.LUT R6, R6, R3, RZ, 0x3c, !PT ;  /* 0x0000000306067212 */ /* 0x000fc600078e3cff */
[----:B------:R-:W-:Y:S01]  /*a240*/  IMAD R9, R7, 0x8, R2 ;  /* 0x0000000807097824 */ /* 0x000fe200078e0202 */
[----:B------:R-:W-:Y:S01]  /*a250*/  SHF.L.U32 R4, R6, 0x1f, RZ ;  /* 0x0000001f06047819 */ /* 0x000fe200000006ff */
[----:B-1----:R-:W-:Y:S06]  /*a260*/  @!P0 BRA `(.L_x_317) ;  /* 0x0000000000f08947 */ /* 0x002fec0003800000 */
.L_x_329:
[----:B------:R-:W1:Y:S01]  /*a270*/  SYNCS.PHASECHK.TRANS64.TRYWAIT P0, [R9+URZ], R4 ;  /* 0x00000004090075a7 */ /* 0x000e62000800017f */
[----:B------:R-:W-:-:S05]  /*a280*/  VIADD R0, R7, 0x1 ;  /* 0x0000000107007836 */ /* 0x000fca0000000000 */
[----:B------:R-:W-:-:S04]  /*a290*/  ISETP.NE.AND P1, PT, R0, 0x5, PT ;  /* 0x000000050000780c */ /* 0x000fc80003f25270 */
[----:B------:R-:W-:Y:S02]  /*a2a0*/  SEL R3, RZ, 0x1, P1 ;  /* 0x00000001ff037807 */ /* 0x000fe40000800000 */
[----:B------:R-:W-:Y:S02]  /*a2b0*/  SEL R7, R0, RZ, P1 ;  /* 0x000000ff00077207 */ /* 0x000fe40000800000 */
[----:B------:R-:W-:-:S03]  /*a2c0*/  LOP3.LUT R11, R6, R3, RZ, 0x3c, !PT ;  /* 0x00000003060b7212 */ /* 0x000fc600078e3cff */
[----:B------:R-:W-:Y:S01]  /*a2d0*/  IMAD R6, R7, 0x8, R2 ;  /* 0x0000000807067824 */ /* 0x000fe200078e0202 */
[----:B0-----:R-:W-:Y:S01]  /*a2e0*/  SHF.L.U32 R5, R11, 0x1f, RZ ;  /* 0x0000001f0b057819 */ /* 0x001fe200000006ff */
[----:B-1----:R-:W-:Y:S06]  /*a2f0*/  @!P0 BRA `(.L_x_318) ;  /* 0x0000000000e08947 */ /* 0x002fec0003800000 */
.L_x_330:
[----:B------:R-:W1:Y:S01]  /*a300*/  SYNCS.PHASECHK.TRANS64.TRYWAIT P0, [R6+URZ], R5 ;  /* 0x00000005060075a7 */ /* 0x000e62000800017f */
[----:B------:R-:W-:-:S05]  /*a310*/  VIADD R0, R7, 0x1 ;  /* 0x0000000107007836 */ /* 0x000fca0000000000 */
[----:B------:R-:W-:-:S04]  /*a320*/  ISETP.NE.AND P1, PT, R0, 0x5, PT ;  /* 0x000000050000780c */ /* 0x000fc80003f25270 */
[----:B0-----:R-:W-:Y:S02]  /*a330*/  SEL R4, RZ, 0x1, P1 ;  /* 0x00000001ff047807 */ /* 0x001fe40000800000 */
[----:B------:R-:W-:Y:S02]  /*a340*/  SEL R3, R0, RZ, P1 ;  /* 0x000000ff00037207 */ /* 0x000fe40000800000 */
[----:B------:R-:W-:Y:S01]  /*a350*/  LOP3.LUT R0, R11, R4, RZ, 0x3c, !PT ;  /* 0x000000040b007212 */ /* 0x000fe200078e3cff */
[----:B-1----:R-:W-:Y:S06]  /*a360*/  @!P0 BRA `(.L_x_319) ;  /* 0x0000000000d88947 */ /* 0x002fec0003800000 */
.L_x_331:
[----:B------:R-:W-:Y:S01]  /*a370*/  IMAD R3, R3, 0x8, R2 ;  /* 0x0000000803037824 */ /* 0x000fe200078e0202 */
[----:B------:R-:W-:-:S07]  /*a380*/  SHF.L.U32 R0, R0, 0x1f, RZ ;  /* 0x0000001f00007819 */ /* 0x000fce00000006ff */
.L_x_320:
[----:B-1----:R1:W2:Y:S02]  /*a390*/  SYNCS.PHASECHK.TRANS64.TRYWAIT P0, [R3+URZ], R0 ;  /* 0x00000000030075a7 */ /* 0x0022a4000800017f */
[----:B--2---:R-:W-:Y:S05]  /*a3a0*/  @!P0 NANOSLEEP.SYNCS 0x989680 ;  /* 0x009896800000895d */ /* 0x004fea0003900000 */
[----:B------:R-:W2:Y:S02]  /*a3b0*/  @!P0 SYNCS.PHASECHK.TRANS64 P0, [R3+URZ], R0 ;  /* 0x00000000030085a7 */ /* 0x000ea4000800007f */
[----:B--2---:R-:W-:Y:S05]  /*a3c0*/  @!P0 BRA `(.L_x_320) ;  /* 0xfffffffc00f08947 */ /* 0x004fea000383ffff */
.L_x_314:
[----:B------:R-:W-:Y:S05]  /*a3d0*/  BSYNC B0 ;  /* 0x0000000000007941 */ /* 0x000fea0003800000 */
.L_x_313:
[----:B------:R-:W-:Y:S05]  /*a3e0*/  EXIT ;  /* 0x000000000000794d */ /* 0x000fea0003800000 */
.L_x_21:
[----:B----4-:R4:W0:Y:S02]  /*a3f0*/  SYNCS.PHASECHK.TRANS64.TRYWAIT P1, [R3+URZ], R0 ;  /* 0x00000000030075a7 */ /* 0x010824000802017f */
[----:B0-----:R-:W-:Y:S05]  /*a400*/  @!P1 NANOSLEEP.SYNCS 0x989680 ;  /* 0x009896800000995d */ /* 0x001fea0003900000 */
[----:B------:R-:W0:Y:S02]  /*a410*/  @!P1 SYNCS.PHASECHK.TRANS64 P1, [R3+URZ], R0 ;  /* 0x00000000030095a7 */ /* 0x000e24000802007f */
[----:B0-----:R-:W-:Y:S05]  /*a420*/  @!P1 BRA `(.L_x_21) ;  /* 0xfffffffc00f09947 */ /* 0x001fea000383ffff */
[----:B------:R-:W-:Y:S05]  /*a430*/  BRA `(.L_x_20) ;  /* 0xffffff7000447947 */ /* 0x000fea000383ffff */
.L_x_26:
[----:B-1----:R1:W3:Y:S02]  /*a440*/  SYNCS.PHASECHK.TRANS64.TRYWAIT P1, [R5+URZ], R4 ;  /* 0x00000004050075a7 */ /* 0x0022e4000802017f */
[----:B---3--:R-:W-:Y:S05]  /*a450*/  @!P1 NANOSLEEP.SYNCS 0x989680 ;  /* 0x009896800000995d */ /* 0x008fea0003900000 */
[----:B------:R-:W3:Y:S02]  /*a460*/  @!P1 SYNCS.PHASECHK.TRANS64 P1, [R5+URZ], R4 ;  /* 0x00000004050095a7 */ /* 0x000ee4000802007f */
[----:B---3--:R-:W-:Y:S05]  /*a470*/  @!P1 BRA `(.L_x_26) ;  /* 0xfffffffc00f09947 */ /* 0x008fea000383ffff */
[----:B------:R-:W-:Y:S05]  /*a480*/  BRA `(.L_x_25) ;  /* 0xffffff7400807947 */ /* 0x000fea000383ffff */
.L_x_301:
[----:B------:R-:W-:Y:S01]  /*a490*/  BSSY B1, `(.L_x_321) ;  /* 0x0000006000017945 */ /* 0x000fe20003800000 */
[----:B------:R-:W-:-:S07]  /*a4a0*/  IMAD.MOV.U32 R15, RZ, RZ, -0x1 ;  /* 0xffffffffff0f7424 */ /* 0x000fce00078e00ff */
[----:B------:R-:W-:Y:S05]  /*a4b0*/  WARPSYNC.COLLECTIVE R15, `(.L_x_322) ;  /* 0x000000000f0c7348 */ /* 0x000fea0003c00000 */
[----:B------:R-:W-:Y:S02]  /*a4c0*/  ELECT P6, UR62, PT ;  /* 0x00000000003e782f */ /* 0x000fe400038c0000 */
[----:B------:R-:W-:Y:S01]  /*a4d0*/  MOV R14, UR62 ;  /* 0x0000003e000e7c02 */ /* 0x000fe20008000f00 */
[----:B------:R-:W-:Y:S10]  /*a4e0*/  ENDCOLLECTIVE ;  /* 0x000000000000791b */ /* 0x000ff40003800000 */
.L_x_322:
[----:B------:R-:W-:Y:S05]  /*a4f0*/  BSYNC B1 ;  /* 0x0000000000017941 */ /* 0x000fea0003800000 */
.L_x_321:
[----:B------:R-:W-:Y:S05]  /*a500*/  BRA `(.L_x_323) ;  /* 0xfffffff0001c7947 */ /* 0x000fea000383ffff */
.L_x_304:
[----:B-1----:R1:W2:Y:S02]  /*a510*/  SYNCS.PHASECHK.TRANS64.TRYWAIT P0, [R23+URZ+0x28], R14 ;  /* 0x0000280e170075a7 */ /* 0x0022a4000800017f */
[----:B--2---:R-:W-:Y:S05]  /*a520*/  @!P0 NANOSLEEP.SYNCS 0x989680 ;  /* 0x009896800000895d */ /* 0x004fea0003900000 */
[----:B------:R-:W2:Y:S02]  /*a530*/  @!P0 SYNCS.PHASECHK.TRANS64 P0, [R23+URZ+0x28], R14 ;  /* 0x0000280e170085a7 */ /* 0x000ea4000800007f */
[----:B--2---:R-:W-:Y:S05]  /*a540*/  @!P0 BRA `(.L_x_304) ;  /* 0xfffffffc00f08947 */ /* 0x004fea000383ffff */
[----:B------:R-:W-:Y:S05]  /*a550*/  BRA `(.L_x_324) ;  /* 0xfffffff000547947 */ /* 0x000fea000383ffff */
.L_x_312:
[----:B------:R-:W-:Y:S01]  /*a560*/  BSSY B0, `(.L_x_325) ;  /* 0x0000006000007945 */ /* 0x000fe20003800000 */
[----:B------:R-:W-:-:S07]  /*a570*/  IMAD.MOV.U32 R15, RZ, RZ, -0x1 ;  /* 0xffffffffff0f7424 */ /* 0x000fce00078e00ff */
[----:B------:R-:W-:Y:S05]  /*a580*/  WARPSYNC.COLLECTIVE R15, `(.L_x_326) ;  /* 0x000000000f0c7348 */ /* 0x000fea0003c00000 */
[----:B------:R-:W-:Y:S02]  /*a590*/  ELECT P6, UR62, PT ;  /* 0x00000000003e782f */ /* 0x000fe400038c0000 */
[----:B------:R-:W-:Y:S01]  /*a5a0*/  MOV R14, UR62 ;  /* 0x0000003e000e7c02 */ /* 0x000fe20008000f00 */
[----:B------:R-:W-:Y:S10]  /*a5b0*/  ENDCOLLECTIVE ;  /* 0x000000000000791b */ /* 0x000ff40003800000 */
.L_x_326:
[----:B------:R-:W-:Y:S05]  /*a5c0*/  BSYNC B0 ;  /* 0x0000000000007941 */ /* 0x000fea0003800000 */
.L_x_325:
[----:B------:R-:W-:Y:S05]  /*a5d0*/  BRA `(.L_x_327) ;  /* 0xfffffff800ac7947 */ /* 0x000fea000383ffff */
.L_x_316:
[----:B0-----:R0:W1:Y:S02]  /*a5e0*/  SYNCS.PHASECHK.TRANS64.TRYWAIT P0, [R7+URZ], R4 ;  /* 0x00000004070075a7 */ /* 0x001064000800017f */
[----:B-1----:R-:W-:Y:S05]  /*a5f0*/  @!P0 NANOSLEEP.SYNCS 0x989680 ;  /* 0x009896800000895d */ /* 0x002fea0003900000 */
[----:B------:R-:W1:Y:S02]  /*a600*/  @!P0 SYNCS.PHASECHK.TRANS64 P0, [R7+URZ], R4 ;  /* 0x00000004070085a7 */ /* 0x000e64000800007f */
[----:B-1----:R-:W-:Y:S05]  /*a610*/  @!P0 BRA `(.L_x_316) ;  /* 0xfffffffc00f08947 */ /* 0x002fea000383ffff */
[----:B------:R-:W-:Y:S05]  /*a620*/  BRA `(.L_x_328) ;  /* 0xfffffff800ec7947 */ /* 0x000fea000383ffff */
.L_x_317:
[----:B0-----:R0:W1:Y:S02]  /*a630*/  SYNCS.PHASECHK.TRANS64.TRYWAIT P0, [R8+URZ], R5 ;  /* 0x00000005080075a7 */ /* 0x001064000800017f */
[----:B-1----:R-:W-:Y:S05]  /*a640*/  @!P0 NANOSLEEP.SYNCS 0x989680 ;  /* 0x009896800000895d */ /* 0x002fea0003900000 */
[----:B------:R-:W1:Y:S02]  /*a650*/  @!P0 SYNCS.PHASECHK.TRANS64 P0, [R8+URZ], R5 ;  /* 0x00000005080085a7 */ /* 0x000e64000800007f */
[----:B-1----:R-:W-:Y:S05]  /*a660*/  @!P0 BRA `(.L_x_317) ;  /* 0xfffffffc00f08947 */ /* 0x002fea000383ffff */
[----:B------:R-:W-:Y:S05]  /*a670*/  BRA `(.L_x_329) ;  /* 0xfffffff800fc7947 */ /* 0x000fea000383ffff */
.L_x_318:
[----:B0-----:R0:W1:Y:S02]  /*a680*/  SYNCS.PHASECHK.TRANS64.TRYWAIT P0, [R9+URZ], R4 ;  /* 0x00000004090075a7 */ /* 0x001064000800017f */
[----:B-1----:R-:W-:Y:S05]  /*a690*/  @!P0 NANOSLEEP.SYNCS 0x989680 ;  /* 0x009896800000895d */ /* 0x002fea0003900000 */
[----:B------:R-:W1:Y:S02]  /*a6a0*/  @!P0 SYNCS.PHASECHK.TRANS64 P0, [R9+URZ], R4 ;  /* 0x00000004090085a7 */ /* 0x000e64000800007f */
[----:B-1----:R-:W-:Y:S05]  /*a6b0*/  @!P0 BRA `(.L_x_318) ;  /* 0xfffffffc00f08947 */ /* 0x002fea000383ffff */
[----:B------:R-:W-:Y:S05]  /*a6c0*/  BRA `(.L_x_330) ;  /* 0xfffffffc000c7947 */ /* 0x000fea000383ffff */
.L_x_319:
[----:B0-----:R0:W1:Y:S02]  /*a6d0*/  SYNCS.PHASECHK.TRANS64.TRYWAIT P0, [R6+URZ], R5 ;  /* 0x00000005060075a7 */ /* 0x001064000800017f */
[----:B-1----:R-:W-:Y:S05]  /*a6e0*/  @!P0 NANOSLEEP.SYNCS 0x989680 ;  /* 0x009896800000895d */ /* 0x002fea0003900000 */
[----:B------:R-:W1:Y:S02]  /*a6f0*/  @!P0 SYNCS.PHASECHK.TRANS64 P0, [R6+URZ], R5 ;  /* 0x00000005060085a7 */ /* 0x000e64000800007f */
[----:B-1----:R-:W-:Y:S05]  /*a700*/  @!P0 BRA `(.L_x_319) ;  /* 0xfffffffc00f08947 */ /* 0x002fea000383ffff */
[----:B------:R-:W-:Y:S05]  /*a710*/  BRA `(.L_x_331) ;  /* 0xfffffffc00147947 */ /* 0x000fea000383ffff */
.L_x_332:
[----:B------:R-:W-:-:S00]  /*a720*/  BRA `(.L_x_332) ;  /* 0xfffffffc00fc7947 */ /* 0x000fc0000383ffff */
[----:B------:R-:W-:-:S00]  /*a730*/  NOP ;  /* 0x0000000000007918 */ /* 0x000fc00000000000 */
        /* <DEDUP_REMOVED lines=12> */
.L_x_333:


//--------------------- .nv.global.init           --------------------------
	.section	.nv.global.init,"aw",@progbits
.nv.global.init:
	.type		$str$22,@object
	.size		$str$22,($str$23 - $str$22)
$str$22:
        /*0000*/ 	.byte	0x6b, 0x5f, 0x74, 0x69, 0x6c, 0x65, 0x5f, 0x63, 0x6f, 0x75, 0x6e, 0x74, 0x20, 0x3e, 0x3d, 0x20
        /*0010*/ 	.byte	0x31, 0x00
	.type		$str$23,@object
	.size		$str$23,(__unnamed_1 - $str$23)
$str$23:
        /*0012*/ 	.byte	0x2f, 0x74, 0x6d, 0x70, 0x2f, 0x63, 0x75, 0x74, 0x6c, 0x61, 0x73, 0x73, 0x5f, 0x73, 0x77, 0x65
        /*0022*/ 	.byte	0x65, 0x70, 0x5f, 0x73, 0x72, 0x63, 0x2f, 0x69, 0x6e, 0x63, 0x6c, 0x75, 0x64, 0x65, 0x2f, 0x63
        /*0032*/ 	.byte	0x75, 0x74, 0x6c, 0x61, 0x73, 0x73, 0x2f, 0x67, 0x65, 0x6d, 0x6d, 0x2f, 0x63, 0x6f, 0x6c, 0x6c
        /*0042*/ 	.byte	0x65, 0x63, 0x74, 0x69, 0x76, 0x65, 0x2f, 0x73, 0x6d, 0x39, 0x30, 0x5f, 0x6d, 0x6d, 0x61, 0x5f
        /*0052*/ 	.byte	0x74, 0x6d, 0x61, 0x5f, 0x67, 0x6d, 0x6d, 0x61, 0x5f, 0x73, 0x73, 0x5f, 0x77, 0x61, 0x72, 0x70
        /*0062*/ 	.byte	0x73, 0x70, 0x65, 0x63, 0x69, 0x61, 0x6c, 0x69, 0x7a, 0x65, 0x64, 0x2e, 0x68, 0x70, 0x70, 0x00
	.type		__unnamed_1,@object
	.size		__unnamed_1,(.L_0 - __unnamed_1)
__unnamed_1:
        /*0072*/ 	.byte	0x76, 0x6f, 0x69, 0x64, 0x20, 0x63, 0x75, 0x74, 0x6c, 0x61, 0x73, 0x73, 0x3a, 0x3a, 0x67, 0x65
        /* <DEDUP_REMOVED lines=173> */
.L_0:


//--------------------- .nv.shared._ZN7cutlass13device_kernelINS_4gemm6kernel13GemmUniversalIN4cute5tupleIJiiiiEEENS1_10collective13CollectiveMmaINS1_34MainloopSm90TmaGmmaWarpSpecializedILi5ENS5_IJNS4_1CILi2EEENSA_ILi1EEESC_EEENS1_35KernelTmaWarpSpecializedCooperativeEEENS5_IJNSA_ILi192EEENSA_ILi128EEESH_EEEaNS5_IJlSC_lEEEaSJ_NS4_8TiledMMAINS4_8MMA_AtomIJNS4_4SM904GMMA27MMA_64x128x32_S32S8S8_SS_TNEEEENS4_6LayoutISD_NS5_IJSC_NSA_ILi0EEESR_EEEEENS5_IJNS4_10UnderscoreESU_SU_EEEEENS4_13SM90_TMA_LOADENS4_14ComposedLayoutINS4_7SwizzleILi3ELi4ELi3EEENS4_18smem_ptr_flag_bitsILi8EEENSQ_INS5_IJNSA_ILi8EEESH_EEENS5_IJSH_SC_EEEEEEEvNS4_8identityENS4_23SM90_TMA_LOAD_MULTICASTES17_vS18_EENS_8epilogue10collective6detail29Sm90TmaWarpSpecializedAdapterINS1C_15DefaultEpilogueIaSJ_SJ_NS1B_6thread17LinearCombinationIaLi1EiiLNS1G_9ScaleType4KindE0ELNS_15FloatRoundStyleE2EaEENS1_15EpilogueDefaultEEEEEvvEEEEvNT_6ParamsE --------------------------
	.section	.nv.shared._ZN7cutlass13device_kernelINS_4gemm6kernel13GemmUniversalIN4cute5tupleIJiiiiEEENS1_10collective13CollectiveMmaINS1_34MainloopSm90TmaGmmaWarpSpecializedILi5ENS5_IJNS4_1CILi2EEENSA_ILi1EEESC_EEENS1_35KernelTmaWarpSpecializedCooperativeEEENS5_IJNSA_ILi192EEENSA_ILi128EEESH_EEEaNS5_IJlSC_lEEEaSJ_NS4_8TiledMMAINS4_8MMA_AtomIJNS4_4SM904GMMA27MMA_64x128x32_S32S8S8_SS_TNEEEENS4_6LayoutISD_NS5_IJSC_NSA_ILi0EEESR_EEEEENS5_IJNS4_10UnderscoreESU_SU_EEEEENS4_13SM90_TMA_LOADENS4_14ComposedLayoutINS4_7SwizzleILi3ELi4ELi3EEENS4_18smem_ptr_flag_bitsILi8EEENSQ_INS5_IJNSA_ILi8EEESH_EEENS5_IJSH_SC_EEEEEEEvNS4_8identityENS4_23SM90_TMA_LOAD_MULTICASTES17_vS18_EENS_8epilogue10collective6detail29Sm90TmaWarpSpecializedAdapterINS1C_15DefaultEpilogueIaSJ_SJ_NS1B_6thread17LinearCombinationIaLi1EiiLNS1G_9ScaleType4KindE0ELNS_15FloatRoundStyleE2EaEENS1_15EpilogueDefaultEEEEEvvEEEEvNT_6ParamsE,"aw",@nobits
	.sectionflags	@""
	.align	16
	.zero		1024


//--------------------- .nv.shared.reserved.0     --------------------------
	.section	.nv.shared.reserved.0,"aw",@nobits
	.weak		__nv_reservedSMEM_offset_0_alias
	.size		__nv_reservedSMEM_offset_0_alias, 0, 0
	.other		__nv_reservedSMEM_offset_0_alias,@"STO_CUDA_RESERVED_SHARED STV_DEFAULT"
__nv_reservedSMEM_offset_0_alias:
	.zero		0


//--------------------- .nv.global                --------------------------
	.section	.nv.global,"aw",@nobits
.nv.global:
	.type		_ZN40_INTERNAL_c884c0ed_4_k_cu_267339b8_146634cute1_E,@object
	.size		_ZN40_INTERNAL_c884c0ed_4_k_cu_267339b8_146634cute1_E,(_ZN40_INTERNAL_c884c0ed_4_k_cu_267339b8_146634cuda3std3__45__cpo6cbeginE - _ZN40_INTERNAL_c884c0ed_4_k_cu_267339b8_146634cute1_E)
_ZN40_INTERNAL_c884c0ed_4_k_cu_267339b8_146634cute1_E:
	.zero		1
	.type		_ZN40_INTERNAL_c884c0ed_4_k_cu_267339b8_146634cuda3std3__45__cpo6cbeginE,@object
	.size		_ZN40_INTERNAL_c884c0ed_4_k_cu_267339b8_146634cuda3std3__45__cpo6cbeginE,(_ZN40_INTERNAL_c884c0ed_4_k_cu_267339b8_146634cuda3std3__48in_placeE - _ZN40_INTERNAL_c884c0ed_4_k_cu_267339b8_146634cuda3std3__45__cpo6cbeginE)
_ZN40_INTERNAL_c884c0ed_4_k_cu_267339b8_146634cuda3std3__45__cpo6cbeginE:
	.zero		1
	.type		_ZN40_INTERNAL_c884c0ed_4_k_cu_267339b8_146634cuda3std3__48in_placeE,@object
	.size		_ZN40_INTERNAL_c884c0ed_4_k_cu_267339b8_146634cuda3std3__48in_placeE,(_ZN40_INTERNAL_c884c0ed_4_k_cu_267339b8_146634cuda3std6ranges3__45__cpo9iter_moveE - _ZN40_INTERNAL_c884c0ed_4_k_cu_267339b8_146634cuda3std3__48in_placeE)
_ZN40_INTERNAL_c884c0ed_4_k_cu_267339b8_146634cuda3std3__48in_placeE:
	.zero		1
	.type		_ZN40_INTERNAL_c884c0ed_4_k_cu_267339b8_146634cuda3std6ranges3__45__cpo9iter_moveE,@object
	.size		_ZN40_INTERNAL_c884c0ed_4_k_cu_267339b8_146634cuda3std6ranges3__45__cpo9iter_moveE,(_ZN40_INTERNAL_c884c0ed_4_k_cu_267339b8_146634cuda3std3__45__cpo5beginE - _ZN40_INTERNAL_c884c0ed_4_k_cu_267339b8_146634cuda3std6ranges3__45__cpo9iter_moveE)
_ZN40_INTERNAL_c884c0ed_4_k_cu_267339b8_146634cuda3std6ranges3__45__cpo9iter_moveE:
	.zero		1
	.type		_ZN40_INTERNAL_c884c0ed_4_k_cu_267339b8_146634cuda3std3__45__cpo5beginE,@object
	.size		_ZN40_INTERNAL_c884c0ed_4_k_cu_267339b8_146634cuda3std3__45__cpo5beginE,(_ZN40_INTERNAL_c884c0ed_4_k_cu_267339b8_146634cuda3std3__442_GLOBAL__N__c884c0ed_4_k_cu_267339b8_146636ignoreE - _ZN40_INTERNAL_c884c0ed_4_k_cu_267339b8_146634cuda3std3__45__cpo5beginE)
_ZN40_INTERNAL_c884c0ed_4_k_cu_267339b8_146634cuda3std3__45__cpo5beginE:
	.zero		1
	.type		_ZN40_INTERNAL_c884c0ed_4_k_cu_267339b8_146634cuda3std3__442_GLOBAL__N__c884c0ed_4_k_cu_267339b8_146636ignoreE,@object
	.size		_ZN40_INTERNAL_c884c0ed_4_k_cu_267339b8_146634cuda3std3__442_GLOBAL__N__c884c0ed_4_k_cu_267339b8_146636ignoreE,(_ZN40_INTERNAL_c884c0ed_4_k_cu_267339b8_146634cute7productE - _ZN40_INTERNAL_c884c0ed_4_k_cu_267339b8_146634cuda3std3__442_GLOBAL__N__c884c0ed_4_k_cu_267339b8_146636ignoreE)
_ZN40_INTERNAL_c884c0ed_4_k_cu_267339b8_146634cuda3std3__442_GLOBAL__N__c884c0ed_4_k_cu_267339b8_146636ignoreE:
	.zero		1
	.type		_ZN40_INTERNAL_c884c0ed_4_k_cu_267339b8_146634cute7productE,@object
	.size		_ZN40_INTERNAL_c884c0ed_4_k_cu_267339b8_146634cute7productE,(_ZN40_INTERNAL_c884c0ed_4_k_cu_267339b8_146634cuda3std3__45__cpo3endE - _ZN40_INTERNAL_c884c0ed_4_k_cu_267339b8_146634cute7productE)
_ZN40_INTERNAL_c884c0ed_4_k_cu_267339b8_146634cute7productE:
	.zero		1
	.type		_ZN40_INTERNAL_c884c0ed_4_k_cu_267339b8_146634cuda3std3__45__cpo3endE,@object
	.size		_ZN40_INTERNAL_c884c0ed_4_k_cu_267339b8_146634cuda3std3__45__cpo3endE,(_ZN40_INTERNAL_c884c0ed_4_k_cu_267339b8_146634cuda3std3__419piecewise_constructE - _ZN40_INTERNAL_c884c0ed_4_k_cu_267339b8_146634cuda3std3__45__cpo3endE)
_ZN40_INTERNAL_c884c0ed_4_k_cu_267339b8_146634cuda3std3__45__cpo3endE:
	.zero		1
	.type		_ZN40_INTERNAL_c884c0ed_4_k_cu_267339b8_146634cuda3std3__419piecewise_constructE,@object
	.size		_ZN40_INTERNAL_c884c0ed_4_k_cu_267339b8_146634cuda3std3__419piecewise_constructE,(_ZN40_INTERNAL_c884c0ed_4_k_cu_267339b8_146634cuda3std3__45__cpo4cendE - _ZN40_INTERNAL_c884c0ed_4_k_cu_267339b8_146634cuda3std3__419piecewise_constructE)
_ZN40_INTERNAL_c884c0ed_4_k_cu_267339b8_146634cuda3std3__419piecewise_constructE:
	.zero		1
	.type		_ZN40_INTERNAL_c884c0ed_4_k_cu_267339b8_146634cuda3std3__45__cpo4cendE,@object
	.size		_ZN40_INTERNAL_c884c0ed_4_k_cu_267339b8_146634cuda3std3__45__cpo4cendE,(_ZN40_INTERNAL_c884c0ed_4_k_cu_267339b8_146634cuda3std6ranges3__45__cpo4swapE - _ZN40_INTERNAL_c884c0ed_4_k_cu_267339b8_146634cuda3std3__45__cpo4cendE)
_ZN40_INTERNAL_c884c0ed_4_k_cu_267339b8_146634cuda3std3__45__cpo4cendE:
	.zero		1
	.type		_ZN40_INTERNAL_c884c0ed_4_k_cu_267339b8_146634cuda3std6ranges3__45__cpo4swapE,@object
	.size		_ZN40_INTERNAL_c884c0ed_4_k_cu_267339b8_146634cuda3std6ranges3__45__cpo4swapE,(.L_8 - _ZN40_INTERNAL_c884c0ed_4_k_cu_267339b8_146634cuda3std6ranges3__45__cpo4swapE)
_ZN40_INTERNAL_c884c0ed_4_k_cu_267339b8_146634cuda3std6ranges3__45__cpo4swapE:
	.zero		1
.L_8:


//--------------------- .nv.constant0._ZN7cutlass13device_kernelINS_4gemm6kernel13GemmUniversalIN4cute5tupleIJiiiiEEENS1_10collective13CollectiveMmaINS1_34MainloopSm90TmaGmmaWarpSpecializedILi5ENS5_IJNS4_1CILi2EEENSA_ILi1EEESC_EEENS1_35KernelTmaWarpSpecializedCooperativeEEENS5_IJNSA_ILi192EEENSA_ILi128EEESH_EEEaNS5_IJlSC_lEEEaSJ_NS4_8TiledMMAINS4_8MMA_AtomIJNS4_4SM904GMMA27MMA_64x128x32_S32S8S8_SS_TNEEEENS4_6LayoutISD_NS5_IJSC_NSA_ILi0EEESR_EEEEENS5_IJNS4_10UnderscoreESU_SU_EEEEENS4_13SM90_TMA_LOADENS4_14ComposedLayoutINS4_7SwizzleILi3ELi4ELi3EEENS4_18smem_ptr_flag_bitsILi8EEENSQ_INS5_IJNSA_ILi8EEESH_EEENS5_IJSH_SC_EEEEEEEvNS4_8identityENS4_23SM90_TMA_LOAD_MULTICASTES17_vS18_EENS_8epilogue10collective6detail29Sm90TmaWarpSpecializedAdapterINS1C_15DefaultEpilogueIaSJ_SJ_NS1B_6thread17LinearCombinationIaLi1EiiLNS1G_9ScaleType4KindE0ELNS_15FloatRoundStyleE2EaEENS1_15EpilogueDefaultEEEEEvvEEEEvNT_6ParamsE --------------------------
	.section	.nv.constant0._ZN7cutlass13device_kernelINS_4gemm6kernel13GemmUniversalIN4cute5tupleIJiiiiEEENS1_10collective13CollectiveMmaINS1_34MainloopSm90TmaGmmaWarpSpecializedILi5ENS5_IJNS4_1CILi2EEENSA_ILi1EEESC_EEENS1_35KernelTmaWarpSpecializedCooperativeEEENS5_IJNSA_ILi192EEENSA_ILi128EEESH_EEEaNS5_IJlSC_lEEEaSJ_NS4_8TiledMMAINS4_8MMA_AtomIJNS4_4SM904GMMA27MMA_64x128x32_S32S8S8_SS_TNEEEENS4_6LayoutISD_NS5_IJSC_NSA_ILi0EEESR_EEEEENS5_IJNS4_10UnderscoreESU_SU_EEEEENS4_13SM90_TMA_LOADENS4_14ComposedLayoutINS4_7SwizzleILi3ELi4ELi3EEENS4_18smem_ptr_flag_bitsILi8EEENSQ_INS5_IJNSA_ILi8EEESH_EEENS5_IJSH_SC_EEEEEEEvNS4_8identityENS4_23SM90_TMA_LOAD_MULTICASTES17_vS18_EENS_8epilogue10collective6detail29Sm90TmaWarpSpecializedAdapterINS1C_15DefaultEpilogueIaSJ_SJ_NS1B_6thread17LinearCombinationIaLi1EiiLNS1G_9ScaleType4KindE0ELNS_15FloatRoundStyleE2EaEENS1_15EpilogueDefaultEEEEEvvEEEEvNT_6ParamsE,"a",@progbits
	.sectionflags	@""
	.align	4
.nv.constant0._ZN7cutlass13device_kernelINS_4gemm6kernel13GemmUniversalIN4cute5tupleIJiiiiEEENS1_10collective13CollectiveMmaINS1_34MainloopSm90TmaGmmaWarpSpecializedILi5ENS5_IJNS4_1CILi2EEENSA_ILi1EEESC_EEENS1_35KernelTmaWarpSpecializedCooperativeEEENS5_IJNSA_ILi192EEENSA_ILi128EEESH_EEEaNS5_IJlSC_lEEEaSJ_NS4_8TiledMMAINS4_8MMA_AtomIJNS4_4SM904GMMA27MMA_64x128x32_S32S8S8_SS_TNEEEENS4_6LayoutISD_NS5_IJSC_NSA_ILi0EEESR_EEEEENS5_IJNS4_10UnderscoreESU_SU_EEEEENS4_13SM90_TMA_LOADENS4_14ComposedLayoutINS4_7SwizzleILi3ELi4ELi3EEENS4_18smem_ptr_flag_bitsILi8EEENSQ_INS5_IJNSA_ILi8EEESH_EEENS5_IJSH_SC_EEEEEEEvNS4_8identityENS4_23SM90_TMA_LOAD_MULTICASTES17_vS18_EENS_8epilogue10collective6detail29Sm90TmaWarpSpecializedAdapterINS1C_15DefaultEpilogueIaSJ_SJ_NS1B_6thread17LinearCombinationIaLi1EiiLNS1G_9ScaleType4KindE0ELNS_15FloatRoundStyleE2EaEENS1_15EpilogueDefaultEEEEEvvEEEEvNT_6ParamsE:
	.zero		1664


//--------------------- SYMBOLS --------------------------

	.type		.nv.reservedSmem.offset0,@object
	.size		.nv.reservedSmem.offset0,0x4
	.type		__assertfail,@function
